	.target	sm_86

	.elftype	@"ET_EXEC"


//--------------------- .note.nv.tkinfo           --------------------------
	.section	.note.nv.tkinfo,"",@"SHT_NOTE"
	.sectionflags	@"SHF_NOTE_NV_TKINFO"
	.tkinfo
        /*0018*/ 	.word	0x00000002
        /*0030*/ 	.string	""
        /*0030*/ 	.string	"ptxas"
        /*0030*/ 	.string	"Cuda compilation tools, release 13.1, V13.1.80"
        /*0030*/ 	.string	"Build cuda_13.1.r13.1/compiler.36836380_0"
        /*0030*/ 	.string	"-v  -arch sm_86 "



//--------------------- .note.nv.cuinfo           --------------------------
	.section	.note.nv.cuinfo,"",@"SHT_NOTE"
	.sectionflags	@"SHF_NOTE_NV_CUINFO"
        /*0018*/ 	.short	0x0002
        /*001a*/ 	.short	0x0050
        /*001c*/ 	.short	0x0083
	.zero		2


//--------------------- .nv.info                  --------------------------
	.section	.nv.info,"",@"SHT_CUDA_INFO"
	.align	4


	//----- nvinfo : EIATTR_REGCOUNT
	.align		4
        /*0000*/ 	.byte	0x04, 0x2f
        /*0002*/ 	.short	(.L_1 - .L_0)
	.align		4
.L_0:
        /*0004*/ 	.word	index@(gemm_mma_kernel)
        /*0008*/ 	.word	0x00000078


	//----- nvinfo : EIATTR_FRAME_SIZE
	.align		4
.L_1:
        /*000c*/ 	.byte	0x04, 0x11
        /*000e*/ 	.short	(.L_3 - .L_2)
	.align		4
.L_2:
        /*0010*/ 	.word	index@(gemm_mma_kernel)
        /*0014*/ 	.word	0x00000000


	//----- nvinfo : EIATTR_MIN_STACK_SIZE
	.align		4
.L_3:
        /*0018*/ 	.byte	0x04, 0x12
        /*001a*/ 	.short	(.L_5 - .L_4)
	.align		4
.L_4:
        /*001c*/ 	.word	index@(gemm_mma_kernel)
        /*0020*/ 	.word	0x00000000
.L_5:


//--------------------- .nv.info.gemm_mma_kernel  --------------------------
	.section	.nv.info.gemm_mma_kernel,"",@"SHT_CUDA_INFO"
	.sectionflags	@""
	.align	4


	//----- nvinfo : EIATTR_CUDA_API_VERSION
	.align		4
        /*0000*/ 	.byte	0x04, 0x37
        /*0002*/ 	.short	(.L_7 - .L_6)
.L_6:
        /*0004*/ 	.word	0x00000083


	//----- nvinfo : EIATTR_SW2861232_WAR
	.align		4
.L_7:
        /*0008*/ 	.byte	0x01, 0x35
	.zero		2


	//----- nvinfo : EIATTR_PARAM_CBANK
	.align		4
        /*000c*/ 	.byte	0x04, 0x0a
        /*000e*/ 	.short	(.L_9 - .L_8)
	.align		4
.L_8:
        /*0010*/ 	.word	index@(.nv.constant0.gemm_mma_kernel)
        /*0014*/ 	.short	0x0160
        /*0016*/ 	.short	0x0024


	//----- nvinfo : EIATTR_CBANK_PARAM_SIZE
	.align		4
.L_9:
        /*0018*/ 	.byte	0x03, 0x19
        /*001a*/ 	.short	0x0024


	//----- nvinfo : EIATTR_KPARAM_INFO
	.align		4
        /*001c*/ 	.byte	0x04, 0x17
        /*001e*/ 	.short	(.L_11 - .L_10)
.L_10:
        /*0020*/ 	.word	0x00000000
        /*0024*/ 	.short	0x0005
        /*0026*/ 	.short	0x0020
        /*0028*/ 	.byte	0x00, 0xf0, 0x11, 0x00


	//----- nvinfo : EIATTR_KPARAM_INFO
	.align		4
.L_11:
        /*002c*/ 	.byte	0x04, 0x17
        /*002e*/ 	.short	(.L_13 - .L_12)
.L_12:
        /*0030*/ 	.word	0x00000000
        /*0034*/ 	.short	0x0004
        /*0036*/ 	.short	0x001c
        /*0038*/ 	.byte	0x00, 0xf0, 0x11, 0x00


	//----- nvinfo : EIATTR_KPARAM_INFO
	.align		4
.L_13:
        /*003c*/ 	.byte	0x04, 0x17
        /*003e*/ 	.short	(.L_15 - .L_14)
.L_14:
        /*0040*/ 	.word	0x00000000
        /*0044*/ 	.short	0x0003
        /*0046*/ 	.short	0x0018
        /*0048*/ 	.byte	0x00, 0xf0, 0x11, 0x00


	//----- nvinfo : EIATTR_KPARAM_INFO
	.align		4
.L_15:
        /*004c*/ 	.byte	0x04, 0x17
        /*004e*/ 	.short	(.L_17 - .L_16)
.L_16:
        /*0050*/ 	.word	0x00000000
        /*0054*/ 	.short	0x0002
        /*0056*/ 	.short	0x0010
        /*0058*/ 	.byte	0x00, 0xf0, 0x21, 0x00


	//----- nvinfo : EIATTR_KPARAM_INFO
	.align		4
.L_17:
        /*005c*/ 	.byte	0x04, 0x17
        /*005e*/ 	.short	(.L_19 - .L_18)
.L_18:
        /*0060*/ 	.word	0x00000000
        /*0064*/ 	.short	0x0001
        /*0066*/ 	.short	0x0008
        /*0068*/ 	.byte	0x00, 0xf0, 0x21, 0x00


	//----- nvinfo : EIATTR_KPARAM_INFO
	.align		4
.L_19:
        /*006c*/ 	.byte	0x04, 0x17
        /*006e*/ 	.short	(.L_21 - .L_20)
.L_20:
        /*0070*/ 	.word	0x00000000
        /*0074*/ 	.short	0x0000
        /*0076*/ 	.short	0x0000
        /*0078*/ 	.byte	0x00, 0xf0, 0x21, 0x00


	//----- nvinfo : EIATTR_WMMA_USED
	.align		4
.L_21:
        /*007c*/ 	.byte	0x01, 0x2b
	.zero		2


	//----- nvinfo : EIATTR_MAXREG_COUNT
	.align		4
        /*0080*/ 	.byte	0x03, 0x1b
        /*0082*/ 	.short	0x00ff


	//----- nvinfo : EIATTR_NUM_BARRIERS
	.align		4
        /*0084*/ 	.byte	0x02, 0x4c
        /*0086*/ 	.byte	0x01
	.zero		1


	//----- nvinfo : EIATTR_MERCURY_ISA_VERSION
	.align		4
        /*0088*/ 	.byte	0x03, 0x5f
        /*008a*/ 	.short	0x0000


	//----- nvinfo : EIATTR_EXIT_INSTR_OFFSETS
	.align		4
        /*008c*/ 	.byte	0x04, 0x1c
        /*008e*/ 	.short	(.L_23 - .L_22)


	//   ....[0]....
.L_22:
        /*0090*/ 	.word	0x00003990


	//   ....[1]....
        /*0094*/ 	.word	0x00004390


	//   ....[2]....
        /*0098*/ 	.word	0x000044c0


	//----- nvinfo : EIATTR_MAX_THREADS
	.align		4
.L_23:
        /*009c*/ 	.byte	0x04, 0x05
        /*009e*/ 	.short	(.L_25 - .L_24)
.L_24:
        /*00a0*/ 	.word	0x00000080
        /*00a4*/ 	.word	0x00000001
        /*00a8*/ 	.word	0x00000001


	//----- nvinfo : EIATTR_CRS_STACK_SIZE
	.align		4
.L_25:
        /*00ac*/ 	.byte	0x04, 0x1e
        /*00ae*/ 	.short	(.L_27 - .L_26)
.L_26:
        /*00b0*/ 	.word	0x00000000
.L_27:


//--------------------- .nv.callgraph             --------------------------
	.section	.nv.callgraph,"",@"SHT_CUDA_CALLGRAPH"
	.align	4
	.sectionentsize	8
	.align		4
        /*0000*/ 	.word	0x00000000
	.align		4
        /*0004*/ 	.word	0xffffffff
	.align		4
        /*0008*/ 	.word	0x00000000
	.align		4
        /*000c*/ 	.word	0xfffffffe
	.align		4
        /*0010*/ 	.word	0x00000000
	.align		4
        /*0014*/ 	.word	0xfffffffd
	.align		4
        /*0018*/ 	.word	0x00000000
	.align		4
        /*001c*/ 	.word	0xfffffffc


//--------------------- .nv.rel.action            --------------------------
	.section	.nv.rel.action,"",@"SHT_CUDA_RELOCINFO"
	.align	8
	.sectionentsize	8
        /*0000*/ 	.byte	0x73, 0x00, 0x00, 0x00, 0x00, 0x00, 0x00, 0x00, 0x00, 0x00, 0x00, 0x11, 0x25, 0x00, 0x05, 0x36


//--------------------- .nv.constant0.gemm_mma_kernel --------------------------
	.section	.nv.constant0.gemm_mma_kernel,"a",@progbits
	.sectionflags	@""
	.align	4
.nv.constant0.gemm_mma_kernel:
	.zero		388


//--------------------- .text.gemm_mma_kernel     --------------------------
	.section	.text.gemm_mma_kernel,"ax",@progbits
	.sectioninfo	@"SHI_REGISTERS=120"
	.align	128
        .global         gemm_mma_kernel
        .type           gemm_mma_kernel,@function
        .size           gemm_mma_kernel,(.L_x_56 - gemm_mma_kernel)
        .other          gemm_mma_kernel,@"STO_CUDA_ENTRY STV_DEFAULT"
gemm_mma_kernel:
.text.gemm_mma_kernel:
[----:B------:R-:W-:Y:S02]  /*0000*/  IMAD.MOV.U32 R1, RZ, RZ, c[0x0][0x28] ;  /* 0x00000a00ff017624 */ /* 0x000fe400078e00ff */
[----:B------:R-:W1:Y:S01]  /*0010*/  S2R R0, SR_TID.X ;  /* 0x0000000000007919 */ /* 0x000e620000002100 */
[----:B------:R-:W-:Y:S01]  /*0020*/  ULDC.64 UR4, c[0x0][0x118] ;  /* 0x0000460000047ab9 */ /* 0x000fe20000000a00 */
[----:B------:R-:W-:Y:S01]  /*0030*/  BSSY B0, `(.L_x_0) ;  /* 0x0000128000007945 */ /* 0x000fe20003800000 */
[----:B------:R-:W-:Y:S01]  /*0040*/  IMAD.MOV.U32 R101, RZ, RZ, RZ ;  /* 0x000000ffff657224 */ /* 0x000fe200078e00ff */
[----:B------:R-:W2:Y:S01]  /*0050*/  S2R R111, SR_CTAID.Y ;  /* 0x00000000006f7919 */ /* 0x000ea20000002600 */
[----:B------:R-:W-:Y:S02]  /*0060*/  IMAD.MOV.U32 R51, RZ, RZ, RZ ;  /* 0x000000ffff337224 */ /* 0x000fe400078e00ff */
[----:B------:R-:W-:Y:S01]  /*0070*/  IMAD.MOV.U32 R109, RZ, RZ, RZ ;  /* 0x000000ffff6d7224 */ /* 0x000fe200078e00ff */
[----:B------:R-:W3:Y:S01]  /*0080*/  S2R R110, SR_CTAID.X ;  /* 0x00000000006e7919 */ /* 0x000ee20000002500 */
[----:B------:R-:W-:Y:S02]  /*0090*/  IMAD.MOV.U32 R37, RZ, RZ, RZ ;  /* 0x000000ffff257224 */ /* 0x000fe400078e00ff */
[----:B------:R-:W-:-:S02]  /*00a0*/  IMAD.MOV.U32 R75, RZ, RZ, RZ ;  /* 0x000000ffff4b7224 */ /* 0x000fc400078e00ff */
[----:B------:R-:W-:Y:S02]  /*00b0*/  IMAD.MOV.U32 R39, RZ, RZ, RZ ;  /* 0x000000ffff277224 */ /* 0x000fe400078e00ff */
[----:B------:R-:W-:Y:S02]  /*00c0*/  IMAD.MOV.U32 R19, RZ, RZ, RZ ;  /* 0x000000ffff137224 */ /* 0x000fe400078e00ff */
[----:B------:R-:W-:Y:S01]  /*00d0*/  IMAD.MOV.U32 R87, RZ, RZ, RZ ;  /* 0x000000ffff577224 */ /* 0x000fe200078e00ff */
[----:B-1----:R-:W-:Y:S02]  /*00e0*/  ISETP.GT.AND P0, PT, R0, 0x1f, PT ;  /* 0x0000001f0000780c */ /* 0x002fe40003f04270 */
[----:B------:R-:W-:Y:S01]  /*00f0*/  SHF.R.S32.HI R3, RZ, 0x1f, R0 ;  /* 0x0000001fff037819 */ /* 0x000fe20000011400 */
[----:B--2---:R-:W-:-:S03]  /*0100*/  IMAD.SHL.U32 R111, R111, 0x80, RZ ;  /* 0x000000806f6f7824 */ /* 0x004fc600078e00ff */
[----:B------:R-:W-:Y:S01]  /*0110*/  LEA.HI R2, R3, R0, RZ, 0x5 ;  /* 0x0000000003027211 */ /* 0x000fe200078f28ff */
[----:B---3--:R-:W-:-:S03]  /*0120*/  IMAD.SHL.U32 R110, R110, 0x40, RZ ;  /* 0x000000406e6e7824 */ /* 0x008fc600078e00ff */
[----:B------:R-:W-:-:S03]  /*0130*/  LEA.HI.SX32 R2, R2, 0xffffffff, 0x1b ;  /* 0xffffffff02027811 */ /* 0x000fc600078fdaff */
[----:B------:R-:W-:Y:S05]  /*0140*/  @P0 BRA `(.L_x_1) ;  /* 0x0000116000000947 */ /* 0x000fea0003800000 */
[----:B------:R-:W-:-:S05]  /*0150*/  IMAD.MOV.U32 R4, RZ, RZ, c[0x0][0x180] ;  /* 0x00006000ff047624 */ /* 0x000fca00078e00ff */
[----:B------:R-:W-:-:S13]  /*0160*/  ISETP.GE.AND P0, PT, R4, 0x1, PT ;  /* 0x000000010400780c */ /* 0x000fda0003f06270 */
[----:B------:R-:W-:Y:S05]  /*0170*/  @!P0 BRA `(.L_x_2) ;  /* 0x0000112000008947 */ /* 0x000fea0003800000 */
[----:B------:R-:W-:Y:S01]  /*0180*/  IADD3 R9, -R0, 0x3ff, RZ ;  /* 0x000003ff00097810 */ /* 0x000fe20007ffe1ff */
[----:B------:R-:W-:Y:S01]  /*0190*/  BSSY B1, `(.L_x_3) ;  /* 0x0000025000017945 */ /* 0x000fe20003800000 */
[----:B------:R-:W-:Y:S02]  /*01a0*/  IMAD.MOV.U32 R10, RZ, RZ, R0 ;  /* 0x000000ffff0a7224 */ /* 0x000fe400078e0000 */
[----:B------:R-:W-:-:S04]  /*01b0*/  LEA.HI R4, R9, 0x1, RZ, 0x1b ;  /* 0x0000000109047811 */ /* 0x000fc800078fd8ff */
[----:B------:R-:W-:-:S13]  /*01c0*/  LOP3.LUT P0, R4, R4, 0x3, RZ, 0xc0, !PT ;  /* 0x0000000304047812 */ /* 0x000fda000780c0ff */
[----:B------:R-:W-:Y:S05]  /*01d0*/  @!P0 BRA `(.L_x_4) ;  /* 0x0000020000008947 */ /* 0x000fea0003800000 */
[----:B------:R-:W-:Y:S02]  /*01e0*/  IMAD.MOV.U32 R6, RZ, RZ, R4 ;  /* 0x000000ffff067224 */ /* 0x000fe400078e0004 */
[----:B------:R-:W-:-:S04]  /*01f0*/  IMAD.MOV.U32 R10, RZ, RZ, R0 ;  /* 0x000000ffff0a7224 */ /* 0x000fc800078e0000 */
.L_x_7:
[----:B-1----:R-:W-:Y:S01]  /*0200*/  IMAD.SHL.U32 R4, R10, 0x8, RZ ;  /* 0x000000080a047824 */ /* 0x002fe200078e00ff */
[----:B------:R-:W-:Y:S01]  /*0210*/  SHF.R.S32.HI R7, RZ, 0x1f, R10 ;  /* 0x0000001fff077819 */ /* 0x000fe2000001140a */
[----:B------:R-:W-:Y:S01]  /*0220*/  BSSY B2, `(.L_x_5) ;  /* 0x0000019000027945 */ /* 0x000fe20003800000 */
[----:B------:R-:W-:Y:S02]  /*0230*/  IADD3 R6, R6, -0x1, RZ ;  /* 0xffffffff06067810 */ /* 0x000fe40007ffe0ff */
[----:B------:R-:W-:Y:S02]  /*0240*/  SHF.R.S32.HI R5, RZ, 0x1f, R4 ;  /* 0x0000001fff057819 */ /* 0x000fe40000011404 */
[----:B------:R-:W-:Y:S02]  /*0250*/  LEA.HI R7, R7, R10, RZ, 0x3 ;  /* 0x0000000a07077211 */ /* 0x000fe400078f18ff */
[----:B------:R-:W-:-:S02]  /*0260*/  LEA.HI R5, R5, R4, RZ, 0x6 ;  /* 0x0000000405057211 */ /* 0x000fc400078f30ff */
[----:B------:R-:W-:Y:S02]  /*0270*/  SHF.R.S32.HI R12, RZ, 0x3, R7 ;  /* 0x00000003ff0c7819 */ /* 0x000fe40000011407 */
[----:B------:R-:W-:Y:S02]  /*0280*/  LOP3.LUT R5, R5, 0xffffffc0, RZ, 0xc0, !PT ;  /* 0xffffffc005057812 */ /* 0x000fe400078ec0ff */
[----:B------:R-:W-:-:S03]  /*0290*/  ISETP.NE.AND P1, PT, R6, RZ, PT ;  /* 0x000000ff0600720c */ /* 0x000fc60003f25270 */
[----:B------:R-:W-:Y:S02]  /*02a0*/  IMAD.IADD R7, R4, 0x1, -R5 ;  /* 0x0000000104077824 */ /* 0x000fe400078e0a05 */
[----:B------:R-:W-:-:S03]  /*02b0*/  IMAD.IADD R4, R111, 0x1, R12 ;  /* 0x000000016f047824 */ /* 0x000fc600078e020c */
[----:B------:R-:W-:-:S04]  /*02c0*/  ISETP.GE.AND P0, PT, R7, c[0x0][0x180], PT ;  /* 0x0000600007007a0c */ /* 0x000fc80003f06270 */
[----:B------:R-:W-:-:S13]  /*02d0*/  ISETP.GE.OR P0, PT, R4, c[0x0][0x178], P0 ;  /* 0x00005e0004007a0c */ /* 0x000fda0000706670 */
[----:B------:R-:W-:Y:S05]  /*02e0*/  @P0 BRA `(.L_x_6) ;  /* 0x000000c000000947 */ /* 0x000fea0003800000 */
[----:B------:R-:W-:Y:S01]  /*02f0*/  IMAD R4, R4, c[0x0][0x180], RZ ;  /* 0x0000600004047a24 */ /* 0x000fe200078e02ff */
[----:B------:R-:W-:-:S04]  /*0300*/  SHF.R.S32.HI R5, RZ, 0x1f, R7 ;  /* 0x0000001fff057819 */ /* 0x000fc80000011407 */
[----:B------:R-:W-:Y:S01]  /*0310*/  IADD3 R8, P0, R7, R4, RZ ;  /* 0x0000000407087210 */ /* 0x000fe20007f1e0ff */
[----:B------:R-:W-:-:S03]  /*0320*/  IMAD R7, R12, 0x48, R7 ;  /* 0x000000480c077824 */ /* 0x000fc600078e0207 */
[----:B------:R-:W-:Y:S01]  /*0330*/  LEA.HI.X.SX32 R5, R4, R5, 0x1, P0 ;  /* 0x0000000504057211 */ /* 0x000fe200000f0eff */
[----:B------:R-:W-:Y:S01]  /*0340*/  IMAD.SHL.U32 R7, R7, 0x2, RZ ;  /* 0x0000000207077824 */ /* 0x000fe200078e00ff */
[----:B------:R-:W-:-:S04]  /*0350*/  LEA R4, P0, R8, c[0x0][0x160], 0x1 ;  /* 0x0000580008047a11 */ /* 0x000fc800078008ff */
[----:B------:R-:W-:-:S05]  /*0360*/  LEA.HI.X R5, R8, c[0x0][0x164], R5, 0x1, P0 ;  /* 0x0000590008057a11 */ /* 0x000fca00000f0c05 */
[----:B------:R-:W-:Y:S01]  /*0370*/  @!PT LDS RZ, [RZ] ;  /* 0x00000000fffff984 */ /* 0x000fe20000000800 */
[----:B------:R-:W-:Y:S01]  /*0380*/  @!PT LDS RZ, [RZ] ;  /* 0x00000000fffff984 */ /* 0x000fe20000000800 */
[----:B------:R-:W-:Y:S01]  /*0390*/  @!PT LDS RZ, [RZ] ;  /* 0x00000000fffff984 */ /* 0x000fe20000000800 */
[----:B------:R1:W-:Y:S04]  /*03a0*/  LDGSTS.E.128 [R7+0x80], [R4.64] ;  /* 0x0008000004077fae */ /* 0x0003e8000b921c44 */
.L_x_6:
[----:B------:R-:W-:Y:S05]  /*03b0*/  BSYNC B2 ;  /* 0x0000000000027941 */ /* 0x000fea0003800000 */
.L_x_5:
[----:B------:R-:W-:Y:S01]  /*03c0*/  IADD3 R10, R10, 0x20, RZ ;  /* 0x000000200a0a7810 */ /* 0x000fe20007ffe0ff */
[----:B------:R-:W-:Y:S05]  /*03d0*/  @P1 BRA `(.L_x_7) ;  /* 0xfffffe2000001947 */ /* 0x000fea000383ffff */
.L_x_4:
[----:B------:R-:W-:Y:S05]  /*03e0*/  BSYNC B1 ;  /* 0x0000000000017941 */ /* 0x000fea0003800000 */
.L_x_3:
[----:B------:R-:W-:Y:S01]  /*03f0*/  ISETP.GE.U32.AND P0, PT, R9, 0x60, PT ;  /* 0x000000600900780c */ /* 0x000fe20003f06070 */
[----:B------:R-:W-:-:S12]  /*0400*/  BSSY B1, `(.L_x_8) ;  /* 0x000005e000017945 */ /* 0x000fd80003800000 */
[----:B------:R-:W-:Y:S05]  /*0410*/  @!P0 BRA `(.L_x_9) ;  /* 0x000005c000008947 */ /* 0x000fea0003800000 */
.L_x_12:
[C---:B------:R-:W-:Y:S01]  /*0420*/  IADD3 R6, R10.reuse, 0x20, RZ ;  /* 0x000000200a067810 */ /* 0x040fe20007ffe0ff */
[C---:B-1----:R-:W-:Y:S01]  /*0430*/  IMAD.SHL.U32 R4, R10.reuse, 0x8, RZ ;  /* 0x000000080a047824 */ /* 0x042fe200078e00ff */
[----:B------:R-:W-:Y:S01]  /*0440*/  IADD3 R9, R10, 0x40, RZ ;  /* 0x000000400a097810 */ /* 0x000fe20007ffe0ff */
[----:B------:R-:W-:Y:S01]  /*0450*/  BSSY B2, `(.L_x_10) ;  /* 0x0000057000027945 */ /* 0x000fe20003800000 */
[----:B------:R-:W-:Y:S02]  /*0460*/  SHF.R.S32.HI R7, RZ, 0x1f, R6 ;  /* 0x0000001fff077819 */ /* 0x000fe40000011406 */
[----:B------:R-:W-:Y:S01]  /*0470*/  SHF.R.S32.HI R12, RZ, 0x1f, R9 ;  /* 0x0000001fff0c7819 */ /* 0x000fe20000011409 */
[----:B------:R-:W-:Y:S01]  /*0480*/  IMAD.SHL.U32 R11, R9, 0x8, RZ ;  /* 0x00000008090b7824 */ /* 0x000fe200078e00ff */
[----:B------:R-:W-:Y:S01]  /*0490*/  LEA.HI R8, R7, R6, RZ, 0x3 ;  /* 0x0000000607087211 */ /* 0x000fe200078f18ff */
[----:B------:R-:W-:Y:S01]  /*04a0*/  IMAD.SHL.U32 R6, R6, 0x8, RZ ;  /* 0x0000000806067824 */ /* 0x000fe200078e00ff */
[----:B------:R-:W-:-:S02]  /*04b0*/  SHF.R.S32.HI R5, RZ, 0x1f, R4 ;  /* 0x0000001fff057819 */ /* 0x000fc40000011404 */
[----:B------:R-:W-:Y:S02]  /*04c0*/  SHF.R.S32.HI R14, RZ, 0x1f, R11 ;  /* 0x0000001fff0e7819 */ /* 0x000fe4000001140b */
[----:B------:R-:W-:Y:S02]  /*04d0*/  LEA.HI R12, R12, R9, RZ, 0x3 ;  /* 0x000000090c0c7211 */ /* 0x000fe400078f18ff */
[----:B------:R-:W-:Y:S02]  /*04e0*/  SHF.R.S32.HI R9, RZ, 0x1f, R6 ;  /* 0x0000001fff097819 */ /* 0x000fe40000011406 */
[----:B------:R-:W-:Y:S02]  /*04f0*/  LEA.HI R14, R14, R11, RZ, 0x6 ;  /* 0x0000000b0e0e7211 */ /* 0x000fe400078f30ff */
[----:B------:R-:W-:Y:S02]  /*0500*/  LEA.HI R5, R5, R4, RZ, 0x6 ;  /* 0x0000000405057211 */ /* 0x000fe400078f30ff */
[----:B------:R-:W-:-:S02]  /*0510*/  SHF.R.S32.HI R7, RZ, 0x1f, R10 ;  /* 0x0000001fff077819 */ /* 0x000fc4000001140a */
[----:B------:R-:W-:Y:S02]  /*0520*/  LEA.HI R9, R9, R6, RZ, 0x6 ;  /* 0x0000000609097211 */ /* 0x000fe400078f30ff */
[----:B------:R-:W-:Y:S02]  /*0530*/  LOP3.LUT R14, R14, 0xffffffc0, RZ, 0xc0, !PT ;  /* 0xffffffc00e0e7812 */ /* 0x000fe400078ec0ff */
[----:B------:R-:W-:Y:S02]  /*0540*/  LOP3.LUT R5, R5, 0xffffffc0, RZ, 0xc0, !PT ;  /* 0xffffffc005057812 */ /* 0x000fe400078ec0ff */
[----:B------:R-:W-:Y:S01]  /*0550*/  LEA.HI R7, R7, R10, RZ, 0x3 ;  /* 0x0000000a07077211 */ /* 0x000fe200078f18ff */
[----:B------:R-:W-:Y:S01]  /*0560*/  IMAD.IADD R21, R11, 0x1, -R14 ;  /* 0x000000010b157824 */ /* 0x000fe200078e0a0e */
[----:B------:R-:W-:Y:S01]  /*0570*/  LOP3.LUT R9, R9, 0xffffffc0, RZ, 0xc0, !PT ;  /* 0xffffffc009097812 */ /* 0x000fe200078ec0ff */
[----:B------:R-:W-:Y:S01]  /*0580*/  IMAD.IADD R15, R4, 0x1, -R5 ;  /* 0x00000001040f7824 */ /* 0x000fe200078e0a05 */
[----:B------:R-:W-:-:S02]  /*0590*/  SHF.R.S32.HI R16, RZ, 0x3, R7 ;  /* 0x00000003ff107819 */ /* 0x000fc40000011407 */
[----:B------:R-:W-:Y:S01]  /*05a0*/  SHF.R.S32.HI R14, RZ, 0x3, R8 ;  /* 0x00000003ff0e7819 */ /* 0x000fe20000011408 */
[----:B------:R-:W-:Y:S01]  /*05b0*/  IMAD.IADD R17, R6, 0x1, -R9 ;  /* 0x0000000106117824 */ /* 0x000fe200078e0a09 */
[----:B------:R-:W-:Y:S01]  /*05c0*/  SHF.R.S32.HI R12, RZ, 0x3, R12 ;  /* 0x00000003ff0c7819 */ /* 0x000fe2000001140c */
[C---:B------:R-:W-:Y:S01]  /*05d0*/  IMAD.IADD R9, R111.reuse, 0x1, R16 ;  /* 0x000000016f097824 */ /* 0x040fe200078e0210 */
[----:B------:R-:W-:Y:S01]  /*05e0*/  IADD3 R5, R10, 0x60, RZ ;  /* 0x000000600a057810 */ /* 0x000fe20007ffe0ff */
[----:B------:R-:W-:Y:S01]  /*05f0*/  IMAD.IADD R11, R111, 0x1, R14 ;  /* 0x000000016f0b7824 */ /* 0x000fe200078e020e */
[----:B------:R-:W-:Y:S01]  /*0600*/  ISETP.GE.AND P1, PT, R15, c[0x0][0x180], PT ;  /* 0x000060000f007a0c */ /* 0x000fe20003f26270 */
[----:B------:R-:W-:Y:S01]  /*0610*/  IMAD.IADD R20, R111, 0x1, R12 ;  /* 0x000000016f147824 */ /* 0x000fe200078e020c */
[----:B------:R-:W-:Y:S01]  /*0620*/  ISETP.GE.AND P0, PT, R17, c[0x0][0x180], PT ;  /* 0x0000600011007a0c */ /* 0x000fe20003f06270 */
[----:B------:R-:W-:Y:S01]  /*0630*/  IMAD.SHL.U32 R7, R5, 0x8, RZ ;  /* 0x0000000805077824 */ /* 0x000fe200078e00ff */
[----:B------:R-:W-:-:S02]  /*0640*/  ISETP.GE.AND P2, PT, R21, c[0x0][0x180], PT ;  /* 0x0000600015007a0c */ /* 0x000fc40003f46270 */
[----:B------:R-:W-:Y:S02]  /*0650*/  ISETP.GE.OR P1, PT, R9, c[0x0][0x178], P1 ;  /* 0x00005e0009007a0c */ /* 0x000fe40000f26670 */
[----:B------:R-:W-:Y:S02]  /*0660*/  ISETP.GE.OR P0, PT, R11, c[0x0][0x178], P0 ;  /* 0x00005e000b007a0c */ /* 0x000fe40000706670 */
[----:B------:R-:W-:Y:S02]  /*0670*/  ISETP.GE.OR P2, PT, R20, c[0x0][0x178], P2 ;  /* 0x00005e0014007a0c */ /* 0x000fe40001746670 */
[----:B------:R-:W-:Y:S02]  /*0680*/  SHF.R.S32.HI R4, RZ, 0x1f, R7 ;  /* 0x0000001fff047819 */ /* 0x000fe40000011407 */
[----:B------:R-:W-:Y:S02]  /*0690*/  SHF.R.S32.HI R6, RZ, 0x1f, R5 ;  /* 0x0000001fff067819 */ /* 0x000fe40000011405 */
[----:B------:R-:W-:-:S02]  /*06a0*/  LEA.HI R4, R4, R7, RZ, 0x6 ;  /* 0x0000000704047211 */ /* 0x000fc400078f30ff */
[----:B------:R-:W-:Y:S02]  /*06b0*/  LEA.HI R13, R6, R5, RZ, 0x3 ;  /* 0x00000005060d7211 */ /* 0x000fe400078f18ff */
[----:B------:R-:W-:Y:S01]  /*06c0*/  LOP3.LUT R8, R4, 0xffffffc0, RZ, 0xc0, !PT ;  /* 0xffffffc004087812 */ /* 0x000fe200078ec0ff */
[----:B------:R-:W-:Y:S01]  /*06d0*/  @!P1 IMAD R4, R9, c[0x0][0x180], RZ ;  /* 0x0000600009049a24 */ /* 0x000fe200078e02ff */
[----:B------:R-:W-:Y:S01]  /*06e0*/  @!P1 SHF.R.S32.HI R9, RZ, 0x1f, R15 ;  /* 0x0000001fff099819 */ /* 0x000fe2000001140f */
[----:B------:R-:W-:Y:S02]  /*06f0*/  @!P0 IMAD R5, R11, c[0x0][0x180], RZ ;  /* 0x000060000b058a24 */ /* 0x000fe400078e02ff */
[----:B------:R-:W-:Y:S01]  /*0700*/  @!P2 IMAD R6, R20, c[0x0][0x180], RZ ;  /* 0x000060001406aa24 */ /* 0x000fe200078e02ff */
[----:B------:R-:W-:Y:S01]  /*0710*/  @!P1 IADD3 R18, P3, R15, R4, RZ ;  /* 0x000000040f129210 */ /* 0x000fe20007f7e0ff */
[----:B------:R-:W-:Y:S01]  /*0720*/  IMAD.IADD R23, R7, 0x1, -R8 ;  /* 0x0000000107177824 */ /* 0x000fe200078e0a08 */
[----:B------:R-:W-:Y:S01]  /*0730*/  @!P0 SHF.R.S32.HI R8, RZ, 0x1f, R17 ;  /* 0x0000001fff088819 */ /* 0x000fe20000011411 */
[----:B------:R-:W-:Y:S01]  /*0740*/  @!P1 IMAD R7, R16, 0x48, R15 ;  /* 0x0000004810079824 */ /* 0x000fe200078e020f */
[----:B------:R-:W-:Y:S01]  /*0750*/  @!P0 IADD3 R16, P4, R17, R5, RZ ;  /* 0x0000000511108210 */ /* 0x000fe20007f9e0ff */
[----:B------:R-:W-:Y:S01]  /*0760*/  @!P0 IMAD R11, R14, 0x48, R17 ;  /* 0x000000480e0b8824 */ /* 0x000fe200078e0211 */
[--C-:B------:R-:W-:Y:S01]  /*0770*/  @!P2 SHF.R.S32.HI R15, RZ, 0x1f, R21.reuse ;  /* 0x0000001fff0fa819 */ /* 0x100fe20000011415 */
[----:B------:R-:W-:Y:S01]  /*0780*/  @!P2 IMAD R12, R12, 0x48, R21 ;  /* 0x000000480c0ca824 */ /* 0x000fe200078e0215 */
[----:B------:R-:W-:Y:S01]  /*0790*/  @!P2 IADD3 R14, P5, R21, R6, RZ ;  /* 0x00000006150ea210 */ /* 0x000fe20007fbe0ff */
[----:B------:R-:W-:Y:S01]  /*07a0*/  @!P0 IMAD.SHL.U32 R11, R11, 0x2, RZ ;  /* 0x000000020b0b8824 */ /* 0x000fe200078e00ff */
[----:B------:R-:W-:-:S02]  /*07b0*/  @!P1 LEA.HI.X.SX32 R21, R4, R9, 0x1, P3 ;  /* 0x0000000904159211 */ /* 0x000fc400018f0eff */
[----:B------:R-:W-:Y:S02]  /*07c0*/  @!P0 LEA.HI.X.SX32 R17, R5, R8, 0x1, P4 ;  /* 0x0000000805118211 */ /* 0x000fe400020f0eff */
[----:B------:R-:W-:Y:S01]  /*07d0*/  @!P2 LEA.HI.X.SX32 R9, R6, R15, 0x1, P5 ;  /* 0x0000000f0609a211 */ /* 0x000fe200028f0eff */
[----:B------:R-:W-:Y:S01]  /*07e0*/  @!P1 IMAD.SHL.U32 R15, R7, 0x2, RZ ;  /* 0x00000002070f9824 */ /* 0x000fe200078e00ff */
[----:B------:R-:W-:Y:S02]  /*07f0*/  @!P1 LEA R4, P3, R18, c[0x0][0x160], 0x1 ;  /* 0x0000580012049a11 */ /* 0x000fe400078608ff */
[----:B------:R-:W-:Y:S02]  /*0800*/  @!P2 LEA R8, P5, R14, c[0x0][0x160], 0x1 ;  /* 0x000058000e08aa11 */ /* 0x000fe400078a08ff */
[----:B------:R-:W-:Y:S02]  /*0810*/  @!P0 LEA R6, P4, R16, c[0x0][0x160], 0x1 ;  /* 0x0000580010068a11 */ /* 0x000fe400078808ff */
[----:B------:R-:W-:-:S02]  /*0820*/  @!P1 LEA.HI.X R5, R18, c[0x0][0x164], R21, 0x1, P3 ;  /* 0x0000590012059a11 */ /* 0x000fc400018f0c15 */
[----:B------:R-:W-:Y:S02]  /*0830*/  @!P2 LEA.HI.X R9, R14, c[0x0][0x164], R9, 0x1, P5 ;  /* 0x000059000e09aa11 */ /* 0x000fe400028f0c09 */
[----:B------:R-:W-:Y:S01]  /*0840*/  @!P0 LEA.HI.X R7, R16, c[0x0][0x164], R17, 0x1, P4 ;  /* 0x0000590010078a11 */ /* 0x000fe200020f0c11 */
[----:B------:R-:W-:Y:S01]  /*0850*/  @!PT LDS RZ, [RZ] ;  /* 0x00000000fffff984 */ /* 0x000fe20000000800 */
[----:B------:R-:W-:Y:S01]  /*0860*/  @!PT LDS RZ, [RZ] ;  /* 0x00000000fffff984 */ /* 0x000fe20000000800 */
[----:B------:R-:W-:Y:S01]  /*0870*/  @!PT LDS RZ, [RZ] ;  /* 0x00000000fffff984 */ /* 0x000fe20000000800 */
[----:B------:R1:W-:Y:S01]  /*0880*/  @!P1 LDGSTS.E.128 [R15+0x80], [R4.64] ;  /* 0x00080000040f9fae */ /* 0x0003e2000b921c44 */
[----:B------:R-:W-:Y:S01]  /*0890*/  SHF.R.S32.HI R14, RZ, 0x3, R13 ;  /* 0x00000003ff0e7819 */ /* 0x000fe2000001140d */
[----:B------:R-:W-:Y:S01]  /*08a0*/  @!P2 IMAD.SHL.U32 R13, R12, 0x2, RZ ;  /* 0x000000020c0da824 */ /* 0x000fe200078e00ff */
[----:B------:R-:W-:Y:S01]  /*08b0*/  ISETP.GE.AND P1, PT, R23, c[0x0][0x180], PT ;  /* 0x0000600017007a0c */ /* 0x000fe20003f26270 */
[----:B------:R1:W-:Y:S01]  /*08c0*/  @!P0 LDGSTS.E.128 [R11+0x80], [R6.64] ;  /* 0x00080000060b8fae */ /* 0x0003e2000b921c44 */
[C---:B------:R-:W-:Y:S01]  /*08d0*/  ISETP.GE.AND P0, PT, R10.reuse, 0x380, PT ;  /* 0x000003800a00780c */ /* 0x040fe20003f06270 */
[----:B------:R-:W-:Y:S01]  /*08e0*/  IMAD.IADD R16, R111, 0x1, R14 ;  /* 0x000000016f107824 */ /* 0x000fe200078e020e */
[----:B------:R-:W-:Y:S01]  /*08f0*/  IADD3 R10, R10, 0x80, RZ ;  /* 0x000000800a0a7810 */ /* 0x000fe20007ffe0ff */
[----:B------:R1:W-:Y:S03]  /*0900*/  @!P2 LDGSTS.E.128 [R13+0x80], [R8.64] ;  /* 0x00080000080dafae */ /* 0x0003e6000b921c44 */
[----:B------:R-:W-:-:S13]  /*0910*/  ISETP.GE.OR P1, PT, R16, c[0x0][0x178], P1 ;  /* 0x00005e0010007a0c */ /* 0x000fda0000f26670 */
[----:B------:R-:W-:Y:S05]  /*0920*/  @P1 BRA `(.L_x_11) ;  /* 0x0000009000001947 */ /* 0x000fea0003800000 */
[----:B-1----:R-:W-:Y:S01]  /*0930*/  IMAD R4, R16, c[0x0][0x180], RZ ;  /* 0x0000600010047a24 */ /* 0x002fe200078e02ff */
[--C-:B------:R-:W-:Y:S01]  /*0940*/  SHF.R.S32.HI R5, RZ, 0x1f, R23.reuse ;  /* 0x0000001fff057819 */ /* 0x100fe20000011417 */
[----:B------:R-:W-:-:S03]  /*0950*/  IMAD R6, R14, 0x48, R23 ;  /* 0x000000480e067824 */ /* 0x000fc600078e0217 */
[----:B------:R-:W-:-:S04]  /*0960*/  IADD3 R7, P1, R23, R4, RZ ;  /* 0x0000000417077210 */ /* 0x000fc80007f3e0ff */
[----:B------:R-:W-:Y:S02]  /*0970*/  LEA.HI.X.SX32 R8, R4, R5, 0x1, P1 ;  /* 0x0000000504087211 */ /* 0x000fe400008f0eff */
[----:B------:R-:W-:-:S04]  /*0980*/  LEA R4, P1, R7, c[0x0][0x160], 0x1 ;  /* 0x0000580007047a11 */ /* 0x000fc800078208ff */
[----:B------:R-:W-:Y:S01]  /*0990*/  LEA.HI.X R5, R7, c[0x0][0x164], R8, 0x1, P1 ;  /* 0x0000590007057a11 */ /* 0x000fe200008f0c08 */
[----:B------:R-:W-:-:S05]  /*09a0*/  IMAD.SHL.U32 R7, R6, 0x2, RZ ;  /* 0x0000000206077824 */ /* 0x000fca00078e00ff */
[----:B------:R1:W-:Y:S03]  /*09b0*/  LDGSTS.E.128 [R7+0x80], [R4.64] ;  /* 0x0008000004077fae */ /* 0x0003e6000b921c44 */
.L_x_11:
[----:B-1----:R-:W-:Y:S05]  /*09c0*/  BSYNC B2 ;  /* 0x0000000000027941 */ /* 0x002fea0003800000 */
.L_x_10:
[----:B------:R-:W-:Y:S05]  /*09d0*/  @!P0 BRA `(.L_x_12) ;  /* 0xfffffa4000008947 */ /* 0x000fea000383ffff */
.L_x_9:
[----:B------:R-:W-:Y:S05]  /*09e0*/  BSYNC B1 ;  /* 0x0000000000017941 */ /* 0x000fea0003800000 */
.L_x_8:
[----:B------:R-:W-:Y:S01]  /*09f0*/  ISETP.GT.AND P0, PT, R0, 0x1ff, PT ;  /* 0x000001ff0000780c */ /* 0x000fe20003f04270 */
[----:B------:R-:W-:-:S12]  /*0a00*/  BSSY B1, `(.L_x_13) ;  /* 0x0000088000017945 */ /* 0x000fd80003800000 */
[----:B------:R-:W-:Y:S05]  /*0a10*/  @P0 BRA `(.L_x_14) ;  /* 0x0000086000000947 */ /* 0x000fea0003800000 */
[C---:B-1----:R-:W-:Y:S01]  /*0a20*/  IMNMX R5, R0.reuse, 0x1e0, !PT ;  /* 0x000001e000057817 */ /* 0x042fe20007800200 */
[----:B------:R-:W-:Y:S01]  /*0a30*/  BSSY B2, `(.L_x_15) ;  /* 0x0000026000027945 */ /* 0x000fe20003800000 */
[----:B------:R-:W-:Y:S02]  /*0a40*/  IMAD.MOV.U32 R10, RZ, RZ, R0 ;  /* 0x000000ffff0a7224 */ /* 0x000fe400078e0000 */
[----:B------:R-:W-:-:S04]  /*0a50*/  IADD3 R6, -R0, 0x1f, R5 ;  /* 0x0000001f00067810 */ /* 0x000fc80007ffe105 */
[----:B------:R-:W-:-:S04]  /*0a60*/  LEA.HI R4, R6, 0x1, RZ, 0x1b ;  /* 0x0000000106047811 */ /* 0x000fc800078fd8ff */
[----:B------:R-:W-:-:S13]  /*0a70*/  LOP3.LUT P0, R4, R4, 0x3, RZ, 0xc0, !PT ;  /* 0x0000000304047812 */ /* 0x000fda000780c0ff */
[----:B------:R-:W-:Y:S05]  /*0a80*/  @!P0 BRA `(.L_x_16) ;  /* 0x0000020000008947 */ /* 0x000fea0003800000 */
[----:B------:R-:W-:Y:S02]  /*0a90*/  IMAD.MOV.U32 R7, RZ, RZ, R4 ;  /* 0x000000ffff077224 */ /* 0x000fe400078e0004 */
[----:B------:R-:W-:-:S04]  /*0aa0*/  IMAD.MOV.U32 R10, RZ, RZ, R0 ;  /* 0x000000ffff0a7224 */ /* 0x000fc800078e0000 */
.L_x_19:
        /* <DEDUP_REMOVED lines=10> */
[----:B------:R-:W-:-:S04]  /*0b50*/  IMAD.IADD R11, R4, 0x1, -R5 ;  /* 0x00000001040b7824 */ /* 0x000fc800078e0a05 */
[----:B------:R-:W-:-:S05]  /*0b60*/  IMAD.IADD R13, R110, 0x1, R11 ;  /* 0x000000016e0d7824 */ /* 0x000fca00078e020b */
[----:B------:R-:W-:-:S04]  /*0b70*/  ISETP.GE.AND P0, PT, R13, c[0x0][0x17c], PT ;  /* 0x00005f000d007a0c */ /* 0x000fc80003f06270 */
[----:B------:R-:W-:-:S13]  /*0b80*/  ISETP.GE.OR P0, PT, R8, c[0x0][0x180], P0 ;  /* 0x0000600008007a0c */ /* 0x000fda0000706670 */
[----:B------:R-:W-:Y:S05]  /*0b90*/  @P0 BRA `(.L_x_18) ;  /* 0x000000c000000947 */ /* 0x000fea0003800000 */
[C---:B------:R-:W-:Y:S01]  /*0ba0*/  IMAD R4, R8.reuse, c[0x0][0x17c], RZ ;  /* 0x00005f0008047a24 */ /* 0x040fe200078e02ff */
[----:B------:R-:W-:Y:S01]  /*0bb0*/  SHF.R.S32.HI R5, RZ, 0x1f, R13 ;  /* 0x0000001fff057819 */ /* 0x000fe2000001140d */
[----:B------:R-:W-:-:S03]  /*0bc0*/  IMAD R8, R8, 0x48, R11 ;  /* 0x0000004808087824 */ /* 0x000fc600078e020b */
[----:B------:R-:W-:-:S04]  /*0bd0*/  IADD3 R9, P0, R13, R4, RZ ;  /* 0x000000040d097210 */ /* 0x000fc80007f1e0ff */
[----:B------:R-:W-:Y:S02]  /*0be0*/  LEA.HI.X.SX32 R12, R4, R5, 0x1, P0 ;  /* 0x00000005040c7211 */ /* 0x000fe400000f0eff */
[----:B------:R-:W-:-:S04]  /*0bf0*/  LEA R4, P0, R9, c[0x0][0x168], 0x1 ;  /* 0x00005a0009047a11 */ /* 0x000fc800078008ff */
[----:B------:R-:W-:Y:S01]  /*0c00*/  LEA.HI.X R5, R9, c[0x0][0x16c], R12, 0x1, P0 ;  /* 0x00005b0009057a11 */ /* 0x000fe200000f0c0c */
[----:B------:R-:W-:-:S05]  /*0c10*/  IMAD.SHL.U32 R9, R8, 0x2, RZ ;  /* 0x0000000208097824 */ /* 0x000fca00078e00ff */
[----:B------:R-:W-:Y:S01]  /*0c20*/  @!PT LDS RZ, [RZ] ;  /* 0x00000000fffff984 */ /* 0x000fe20000000800 */
[----:B------:R-:W-:Y:S01]  /*0c30*/  @!PT LDS RZ, [RZ] ;  /* 0x00000000fffff984 */ /* 0x000fe20000000800 */
[----:B------:R-:W-:Y:S01]  /*0c40*/  @!PT LDS RZ, [RZ] ;  /* 0x00000000fffff984 */ /* 0x000fe20000000800 */
[----:B------:R1:W-:Y:S03]  /*0c50*/  LDGSTS.E.128 [R9+0x9080], [R4.64] ;  /* 0x0908000004097fae */ /* 0x0003e6000b921c44 */
.L_x_18:
[----:B------:R-:W-:Y:S05]  /*0c60*/  BSYNC B3 ;  /* 0x0000000000037941 */ /* 0x000fea0003800000 */
.L_x_17:
[----:B------:R-:W-:Y:S01]  /*0c70*/  IADD3 R10, R10, 0x20, RZ ;  /* 0x000000200a0a7810 */ /* 0x000fe20007ffe0ff */
[----:B------:R-:W-:Y:S05]  /*0c80*/  @P1 BRA `(.L_x_19) ;  /* 0xfffffe2000001947 */ /* 0x000fea000383ffff */
.L_x_16:
[----:B------:R-:W-:Y:S05]  /*0c90*/  BSYNC B2 ;  /* 0x0000000000027941 */ /* 0x000fea0003800000 */
.L_x_15:
[----:B------:R-:W-:-:S13]  /*0ca0*/  ISETP.GE.U32.AND P0, PT, R6, 0x60, PT ;  /* 0x000000600600780c */ /* 0x000fda0003f06070 */
[----:B------:R-:W-:Y:S05]  /*0cb0*/  @!P0 BRA `(.L_x_14) ;  /* 0x000005c000008947 */ /* 0x000fea0003800000 */
.L_x_22:
        /* <DEDUP_REMOVED lines=10> */
[----:B------:R-:W-:Y:S02]  /*0d60*/  LEA.HI R5, R5, R4, RZ, 0x6 ;  /* 0x0000000405057211 */ /* 0x000fe400078f30ff */
[----:B------:R-:W-:Y:S02]  /*0d70*/  LEA.HI R12, R12, R9, RZ, 0x3 ;  /* 0x000000090c0c7211 */ /* 0x000fe400078f18ff */
[----:B------:R-:W-:Y:S02]  /*0d80*/  SHF.R.S32.HI R9, RZ, 0x1f, R6 ;  /* 0x0000001fff097819 */ /* 0x000fe40000011406 */
[----:B------:R-:W-:Y:S02]  /*0d90*/  LOP3.LUT R5, R5, 0xffffffc0, RZ, 0xc0, !PT ;  /* 0xffffffc005057812 */ /* 0x000fe400078ec0ff */
[----:B------:R-:W-:Y:S02]  /*0da0*/  SHF.R.S32.HI R14, RZ, 0x1f, R11 ;  /* 0x0000001fff0e7819 */ /* 0x000fe4000001140b */
[----:B------:R-:W-:Y:S01]  /*0db0*/  LEA.HI R9, R9, R6, RZ, 0x6 ;  /* 0x0000000609097211 */ /* 0x000fe200078f30ff */
[----:B------:R-:W-:Y:S01]  /*0dc0*/  IMAD.IADD R15, R4, 0x1, -R5 ;  /* 0x00000001040f7824 */ /* 0x000fe200078e0a05 */
[----:B------:R-:W-:-:S02]  /*0dd0*/  LEA.HI R14, R14, R11, RZ, 0x6 ;  /* 0x0000000b0e0e7211 */ /* 0x000fc400078f30ff */
[----:B------:R-:W-:Y:S01]  /*0de0*/  SHF.R.S32.HI R7, RZ, 0x1f, R10 ;  /* 0x0000001fff077819 */ /* 0x000fe2000001140a */
[----:B------:R-:W-:Y:S01]  /*0df0*/  IMAD.IADD R13, R110, 0x1, R15 ;  /* 0x000000016e0d7824 */ /* 0x000fe200078e020f */
[----:B------:R-:W-:Y:S02]  /*0e00*/  LOP3.LUT R9, R9, 0xffffffc0, RZ, 0xc0, !PT ;  /* 0xffffffc009097812 */ /* 0x000fe400078ec0ff */
[----:B------:R-:W-:Y:S02]  /*0e10*/  LOP3.LUT R14, R14, 0xffffffc0, RZ, 0xc0, !PT ;  /* 0xffffffc00e0e7812 */ /* 0x000fe400078ec0ff */
[----:B------:R-:W-:Y:S01]  /*0e20*/  LEA.HI R7, R7, R10, RZ, 0x3 ;  /* 0x0000000a07077211 */ /* 0x000fe200078f18ff */
[----:B------:R-:W-:Y:S01]  /*0e30*/  IMAD.IADD R17, R6, 0x1, -R9 ;  /* 0x0000000106117824 */ /* 0x000fe200078e0a09 */
[----:B------:R-:W-:Y:S01]  /*0e40*/  ISETP.GE.AND P1, PT, R13, c[0x0][0x17c], PT ;  /* 0x00005f000d007a0c */ /* 0x000fe20003f26270 */
[----:B------:R-:W-:Y:S01]  /*0e50*/  IMAD.IADD R23, R11, 0x1, -R14 ;  /* 0x000000010b177824 */ /* 0x000fe200078e0a0e */
[----:B------:R-:W-:Y:S01]  /*0e60*/  SHF.R.S32.HI R16, RZ, 0x3, R7 ;  /* 0x00000003ff107819 */ /* 0x000fe20000011407 */
[----:B------:R-:W-:Y:S01]  /*0e70*/  IMAD.IADD R21, R110, 0x1, R17 ;  /* 0x000000016e157824 */ /* 0x000fe200078e0211 */
[----:B------:R-:W-:Y:S01]  /*0e80*/  IADD3 R5, R10, 0x60, RZ ;  /* 0x000000600a057810 */ /* 0x000fe20007ffe0ff */
[----:B------:R-:W-:Y:S01]  /*0e90*/  IMAD.IADD R25, R110, 0x1, R23 ;  /* 0x000000016e197824 */ /* 0x000fe200078e0217 */
[----:B------:R-:W-:-:S02]  /*0ea0*/  ISETP.GE.OR P1, PT, R16, c[0x0][0x180], P1 ;  /* 0x0000600010007a0c */ /* 0x000fc40000f26670 */
[----:B------:R-:W-:Y:S01]  /*0eb0*/  SHF.R.S32.HI R11, RZ, 0x3, R8 ;  /* 0x00000003ff0b7819 */ /* 0x000fe20000011408 */
[----:B------:R-:W-:Y:S01]  /*0ec0*/  IMAD.SHL.U32 R7, R5, 0x8, RZ ;  /* 0x0000000805077824 */ /* 0x000fe200078e00ff */
[----:B------:R-:W-:Y:S02]  /*0ed0*/  ISETP.GE.AND P0, PT, R21, c[0x0][0x17c], PT ;  /* 0x00005f0015007a0c */ /* 0x000fe40003f06270 */
[----:B------:R-:W-:Y:S02]  /*0ee0*/  SHF.R.S32.HI R18, RZ, 0x3, R12 ;  /* 0x00000003ff127819 */ /* 0x000fe4000001140c */
[----:B------:R-:W-:Y:S02]  /*0ef0*/  ISETP.GE.AND P2, PT, R25, c[0x0][0x17c], PT ;  /* 0x00005f0019007a0c */ /* 0x000fe40003f46270 */
[----:B------:R-:W-:Y:S02]  /*0f00*/  SHF.R.S32.HI R4, RZ, 0x1f, R7 ;  /* 0x0000001fff047819 */ /* 0x000fe40000011407 */
[----:B------:R-:W-:-:S02]  /*0f10*/  ISETP.GE.OR P0, PT, R11, c[0x0][0x180], P0 ;  /* 0x000060000b007a0c */ /* 0x000fc40000706670 */
[----:B------:R-:W-:Y:S02]  /*0f20*/  ISETP.GE.OR P2, PT, R18, c[0x0][0x180], P2 ;  /* 0x0000600012007a0c */ /* 0x000fe40001746670 */
[----:B------:R-:W-:Y:S01]  /*0f30*/  LEA.HI R8, R4, R7, RZ, 0x6 ;  /* 0x0000000704087211 */ /* 0x000fe200078f30ff */
[----:B------:R-:W-:Y:S01]  /*0f40*/  @!P1 IMAD R4, R16, c[0x0][0x17c], RZ ;  /* 0x00005f0010049a24 */ /* 0x000fe200078e02ff */
[----:B------:R-:W-:Y:S02]  /*0f50*/  SHF.R.S32.HI R6, RZ, 0x1f, R5 ;  /* 0x0000001fff067819 */ /* 0x000fe40000011405 */
[----:B------:R-:W-:Y:S02]  /*0f60*/  LOP3.LUT R8, R8, 0xffffffc0, RZ, 0xc0, !PT ;  /* 0xffffffc008087812 */ /* 0x000fe400078ec0ff */
[----:B------:R-:W-:Y:S02]  /*0f70*/  @!P1 SHF.R.S32.HI R9, RZ, 0x1f, R13 ;  /* 0x0000001fff099819 */ /* 0x000fe4000001140d */
[----:B------:R-:W-:Y:S01]  /*0f80*/  @!P1 IADD3 R12, P3, R13, R4, RZ ;  /* 0x000000040d0c9210 */ /* 0x000fe20007f7e0ff */
[----:B------:R-:W-:Y:S01]  /*0f90*/  IMAD.IADD R27, R7, 0x1, -R8 ;  /* 0x00000001071b7824 */ /* 0x000fe200078e0a08 */
[----:B------:R-:W-:Y:S01]  /*0fa0*/  LEA.HI R13, R6, R5, RZ, 0x3 ;  /* 0x00000005060d7211 */ /* 0x000fe200078f18ff */
[----:B------:R-:W-:Y:S01]  /*0fb0*/  @!P0 IMAD R6, R11, c[0x0][0x17c], RZ ;  /* 0x00005f000b068a24 */ /* 0x000fe200078e02ff */
[----:B------:R-:W-:Y:S01]  /*0fc0*/  @!P1 LEA.HI.X.SX32 R5, R4, R9, 0x1, P3 ;  /* 0x0000000904059211 */ /* 0x000fe200018f0eff */
[----:B------:R-:W-:Y:S01]  /*0fd0*/  @!P2 IMAD R8, R18, c[0x0][0x17c], RZ ;  /* 0x00005f001208aa24 */ /* 0x000fe200078e02ff */
[----:B------:R-:W-:Y:S01]  /*0fe0*/  @!P0 SHF.R.S32.HI R9, RZ, 0x1f, R21 ;  /* 0x0000001fff098819 */ /* 0x000fe20000011415 */
[----:B------:R-:W-:Y:S01]  /*0ff0*/  @!P1 IMAD R7, R16, 0x48, R15 ;  /* 0x0000004810079824 */ /* 0x000fe200078e020f */
[----:B------:R-:W-:Y:S01]  /*1000*/  @!P0 IADD3 R16, P4, R21, R6, RZ ;  /* 0x0000000615108210 */ /* 0x000fe20007f9e0ff */
[----:B------:R-:W-:Y:S01]  /*1010*/  @!P0 IMAD R11, R11, 0x48, R17 ;  /* 0x000000480b0b8824 */ /* 0x000fe200078e0211 */
[----:B------:R-:W-:-:S02]  /*1020*/  @!P2 SHF.R.S32.HI R15, RZ, 0x1f, R25 ;  /* 0x0000001fff0fa819 */ /* 0x000fc40000011419 */
[----:B------:R-:W-:Y:S01]  /*1030*/  @!P2 IADD3 R14, P5, R25, R8, RZ ;  /* 0x00000008190ea210 */ /* 0x000fe20007fbe0ff */
[----:B------:R-:W-:Y:S01]  /*1040*/  @!P0 IMAD.SHL.U32 R11, R11, 0x2, RZ ;  /* 0x000000020b0b8824 */ /* 0x000fe200078e00ff */
[----:B------:R-:W-:Y:S02]  /*1050*/  @!P1 LEA R4, P3, R12, c[0x0][0x168], 0x1 ;  /* 0x00005a000c049a11 */ /* 0x000fe400078608ff */
[----:B------:R-:W-:Y:S02]  /*1060*/  @!P0 LEA.HI.X.SX32 R17, R6, R9, 0x1, P4 ;  /* 0x0000000906118211 */ /* 0x000fe400020f0eff */
[----:B------:R-:W-:Y:S01]  /*1070*/  @!P2 LEA.HI.X.SX32 R9, R8, R15, 0x1, P5 ;  /* 0x0000000f0809a211 */ /* 0x000fe200028f0eff */
[----:B------:R-:W-:Y:S01]  /*1080*/  @!P1 IMAD.SHL.U32 R15, R7, 0x2, RZ ;  /* 0x00000002070f9824 */ /* 0x000fe200078e00ff */
[----:B------:R-:W-:Y:S01]  /*1090*/  @!P1 LEA.HI.X R5, R12, c[0x0][0x16c], R5, 0x1, P3 ;  /* 0x00005b000c059a11 */ /* 0x000fe200018f0c05 */
[----:B------:R-:W-:Y:S01]  /*10a0*/  @!P2 IMAD R12, R18, 0x48, R23 ;  /* 0x00000048120ca824 */ /* 0x000fe200078e0217 */
[----:B------:R-:W-:-:S02]  /*10b0*/  @!P2 LEA R8, P4, R14, c[0x0][0x168], 0x1 ;  /* 0x00005a000e08aa11 */ /* 0x000fc400078808ff */
[----:B------:R-:W-:Y:S01]  /*10c0*/  @!P0 LEA R6, P3, R16, c[0x0][0x168], 0x1 ;  /* 0x00005a0010068a11 */ /* 0x000fe200078608ff */
[----:B------:R-:W-:Y:S01]  /*10d0*/  @!PT LDS RZ, [RZ] ;  /* 0x00000000fffff984 */ /* 0x000fe20000000800 */
[----:B------:R-:W-:Y:S01]  /*10e0*/  @!PT LDS RZ, [RZ] ;  /* 0x00000000fffff984 */ /* 0x000fe20000000800 */
[----:B------:R-:W-:Y:S01]  /*10f0*/  @!PT LDS RZ, [RZ] ;  /* 0x00000000fffff984 */ /* 0x000fe20000000800 */
[----:B------:R1:W-:Y:S01]  /*1100*/  @!P1 LDGSTS.E.128 [R15+0x9080], [R4.64] ;  /* 0x09080000040f9fae */ /* 0x0003e2000b921c44 */
[----:B------:R-:W-:Y:S02]  /*1110*/  @!P2 LEA.HI.X R9, R14, c[0x0][0x16c], R9, 0x1, P4 ;  /* 0x00005b000e09aa11 */ /* 0x000fe400020f0c09 */
[----:B------:R-:W-:Y:S01]  /*1120*/  @!P0 LEA.HI.X R7, R16, c[0x0][0x16c], R17, 0x1, P3 ;  /* 0x00005b0010078a11 */ /* 0x000fe200018f0c11 */
[----:B------:R-:W-:Y:S01]  /*1130*/  IMAD.IADD R17, R110, 0x1, R27 ;  /* 0x000000016e117824 */ /* 0x000fe200078e021b */
[----:B------:R-:W-:Y:S01]  /*1140*/  SHF.R.S32.HI R14, RZ, 0x3, R13 ;  /* 0x00000003ff0e7819 */ /* 0x000fe2000001140d */
[----:B------:R-:W-:Y:S02]  /*1150*/  @!P2 IMAD.SHL.U32 R13, R12, 0x2, RZ ;  /* 0x000000020c0da824 */ /* 0x000fe400078e00ff */
[----:B------:R1:W-:Y:S01]  /*1160*/  @!P0 LDGSTS.E.128 [R11+0x9080], [R6.64] ;  /* 0x09080000060b8fae */ /* 0x0003e2000b921c44 */
[----:B------:R-:W-:-:S02]  /*1170*/  ISETP.GE.AND P1, PT, R17, c[0x0][0x17c], PT ;  /* 0x00005f0011007a0c */ /* 0x000fc40003f26270 */
[----:B------:R-:W-:Y:S01]  /*1180*/  ISETP.GE.AND P0, PT, R10, 0x180, PT ;  /* 0x000001800a00780c */ /* 0x000fe20003f06270 */
[----:B------:R1:W-:Y:S01]  /*1190*/  @!P2 LDGSTS.E.128 [R13+0x9080], [R8.64] ;  /* 0x09080000080dafae */ /* 0x0003e2000b921c44 */
[----:B------:R-:W-:Y:S02]  /*11a0*/  ISETP.GE.OR P1, PT, R14, c[0x0][0x180], P1 ;  /* 0x000060000e007a0c */ /* 0x000fe40000f26670 */
[----:B------:R-:W-:-:S11]  /*11b0*/  IADD3 R10, R10, 0x80, RZ ;  /* 0x000000800a0a7810 */ /* 0x000fd60007ffe0ff */
[----:B------:R-:W-:Y:S05]  /*11c0*/  @P1 BRA `(.L_x_21) ;  /* 0x0000009000001947 */ /* 0x000fea0003800000 */
[C---:B-1----:R-:W-:Y:S01]  /*11d0*/  IMAD R4, R14.reuse, c[0x0][0x17c], RZ ;  /* 0x00005f000e047a24 */ /* 0x042fe200078e02ff */
[----:B------:R-:W-:Y:S01]  /*11e0*/  SHF.R.S32.HI R5, RZ, 0x1f, R17 ;  /* 0x0000001fff057819 */ /* 0x000fe20000011411 */
[----:B------:R-:W-:-:S03]  /*11f0*/  IMAD R6, R14, 0x48, R27 ;  /* 0x000000480e067824 */ /* 0x000fc600078e021b */
[----:B------:R-:W-:-:S04]  /*1200*/  IADD3 R7, P1, R17, R4, RZ ;  /* 0x0000000411077210 */ /* 0x000fc80007f3e0ff */
[----:B------:R-:W-:Y:S02]  /*1210*/  LEA.HI.X.SX32 R8, R4, R5, 0x1, P1 ;  /* 0x0000000504087211 */ /* 0x000fe400008f0eff */
[----:B------:R-:W-:-:S04]  /*1220*/  LEA R4, P1, R7, c[0x0][0x168], 0x1 ;  /* 0x00005a0007047a11 */ /* 0x000fc800078208ff */
[----:B------:R-:W-:Y:S01]  /*1230*/  LEA.HI.X R5, R7, c[0x0][0x16c], R8, 0x1, P1 ;  /* 0x00005b0007057a11 */ /* 0x000fe200008f0c08 */
[----:B------:R-:W-:-:S05]  /*1240*/  IMAD.SHL.U32 R7, R6, 0x2, RZ ;  /* 0x0000000206077824 */ /* 0x000fca00078e00ff */
[----:B------:R1:W-:Y:S03]  /*1250*/  LDGSTS.E.128 [R7+0x9080], [R4.64] ;  /* 0x0908000004077fae */ /* 0x0003e6000b921c44 */
.L_x_21:
[----:B-1----:R-:W-:Y:S05]  /*1260*/  BSYNC B2 ;  /* 0x0000000000027941 */ /* 0x002fea0003800000 */
.L_x_20:
[----:B------:R-:W-:Y:S05]  /*1270*/  @!P0 BRA `(.L_x_22) ;  /* 0xfffffa4000008947 */ /* 0x000fea000383ffff */
.L_x_14:
[----:B------:R-:W-:Y:S05]  /*1280*/  BSYNC B1 ;  /* 0x0000000000017941 */ /* 0x000fea0003800000 */
.L_x_13:
[----:B------:R-:W0:Y:S02]  /*1290*/  LDGDEPBAR ;  /* 0x00000000000079af */ /* 0x000e240000000000 */
.L_x_2:
[----:B------:R-:W-:-:S04]  /*12a0*/  DEPBAR.LE SB0, 0x0 ;  /* 0x000080000000791a */ /* 0x000fc80000000000 */
.L_x_1:
[----:B------:R-:W-:Y:S05]  /*12b0*/  BSYNC B0 ;  /* 0x0000000000007941 */ /* 0x000fea0003800000 */
.L_x_0:
[----:B------:R-:W-:Y:S01]  /*12c0*/  IMAD.MOV.U32 R13, RZ, RZ, c[0x0][0x180] ;  /* 0x00006000ff0d7624 */ /* 0x000fe200078e00ff */
[----:B------:R-:W-:Y:S01]  /*12d0*/  BAR.SYNC.DEFER_BLOCKING 0x0 ;  /* 0x0000000000007b1d */ /* 0x000fe20000010000 */
[----:B------:R-:W-:Y:S01]  /*12e0*/  IMAD.MOV.U32 R86, RZ, RZ, RZ ;  /* 0x000000ffff567224 */ /* 0x000fe200078e00ff */
[----:B------:R-:W-:Y:S01]  /*12f0*/  CS2R R16, SRZ ;  /* 0x0000000000107805 */ /* 0x000fe2000001ff00 */
[----:B------:R-:W-:Y:S01]  /*1300*/  IMAD.MOV.U32 R18, RZ, RZ, RZ ;  /* 0x000000ffff127224 */ /* 0x000fe200078e00ff */
[----:B------:R-:W-:Y:S01]  /*1310*/  ISETP.GE.AND P0, PT, R13, 0x1, PT ;  /* 0x000000010d00780c */ /* 0x000fe20003f06270 */
[----:B------:R-:W-:Y:S01]  /*1320*/  CS2R R44, SRZ ;  /* 0x00000000002c7805 */ /* 0x000fe2000001ff00 */
[----:B------:R-:W-:Y:S01]  /*1330*/  IMAD.MOV.U32 R38, RZ, RZ, RZ ;  /* 0x000000ffff267224 */ /* 0x000fe200078e00ff */
        /* <DEDUP_REMOVED lines=11> */
[----:B------:R-:W-:Y:S05]  /*13f0*/  @!P0 BRA `(.L_x_23) ;  /* 0x0000257000008947 */ /* 0x000fea0003800000 */
[C---:B-1----:R-:W-:Y:S01]  /*1400*/  IADD3 R4, R0.reuse, 0x20, RZ ;  /* 0x0000002000047810 */ /* 0x042fe20007ffe0ff */
[----:B------:R-:W-:Y:S01]  /*1410*/  IMAD.MOV.U32 R86, RZ, RZ, RZ ;  /* 0x000000ffff567224 */ /* 0x000fe200078e00ff */
[C---:B------:R-:W-:Y:S01]  /*1420*/  IADD3 R6, R0.reuse, 0x40, RZ ;  /* 0x0000004000067810 */ /* 0x040fe20007ffe0ff */
[----:B------:R-:W-:Y:S01]  /*1430*/  CS2R R16, SRZ ;  /* 0x0000000000107805 */ /* 0x000fe2000001ff00 */
[----:B------:R-:W-:Y:S01]  /*1440*/  SHF.R.S32.HI R5, RZ, 0x1f, R4 ;  /* 0x0000001fff057819 */ /* 0x000fe20000011404 */
[----:B------:R-:W-:Y:S01]  /*1450*/  IMAD.MOV.U32 R18, RZ, RZ, RZ ;  /* 0x000000ffff127224 */ /* 0x000fe200078e00ff */
[----:B------:R-:W-:Y:S01]  /*1460*/  LEA.HI R9, R3, R0, RZ, 0x3 ;  /* 0x0000000003097211 */ /* 0x000fe200078f18ff */
[----:B------:R-:W-:Y:S01]  /*1470*/  IMAD.SHL.U32 R0, R0, 0x8, RZ ;  /* 0x0000000800007824 */ /* 0x000fe200078e00ff */
[----:B------:R-:W-:Y:S01]  /*1480*/  LEA.HI R8, R5, R4, RZ, 0x3 ;  /* 0x0000000405087211 */ /* 0x000fe200078f18ff */
[----:B------:R-:W-:Y:S01]  /*1490*/  IMAD.SHL.U32 R5, R4, 0x8, RZ ;  /* 0x0000000804057824 */ /* 0x000fe200078e00ff */
[----:B------:R-:W-:Y:S01]  /*14a0*/  SHF.R.S32.HI R3, RZ, 0x1f, R6 ;  /* 0x0000001fff037819 */ /* 0x000fe20000011406 */
[----:B------:R-:W-:Y:S01]  /*14b0*/  IMAD.SHL.U32 R7, R6, 0x8, RZ ;  /* 0x0000000806077824 */ /* 0x000fe200078e00ff */
[----:B------:R-:W-:Y:S01]  /*14c0*/  IADD3 R11, R13, 0x3f, RZ ;  /* 0x0000003f0d0b7810 */ /* 0x000fe20007ffe0ff */
[----:B------:R-:W-:Y:S01]  /*14d0*/  CS2R R44, SRZ ;  /* 0x00000000002c7805 */ /* 0x000fe2000001ff00 */
[----:B------:R-:W-:Y:S01]  /*14e0*/  LEA.HI R12, R3, R6, RZ, 0x3 ;  /* 0x00000006030c7211 */ /* 0x000fe200078f18ff */
[----:B------:R-:W-:Y:S01]  /*14f0*/  IMAD.MOV.U32 R38, RZ, RZ, RZ ;  /* 0x000000ffff267224 */ /* 0x000fe200078e00ff */
[----:B------:R-:W-:Y:S01]  /*1500*/  SHF.R.S32.HI R3, RZ, 0x1f, R0 ;  /* 0x0000001fff037819 */ /* 0x000fe20000011400 */
[----:B------:R-:W-:Y:S01]  /*1510*/  CS2R R46, SRZ ;  /* 0x00000000002e7805 */ /* 0x000fe2000001ff00 */
[----:B------:R-:W-:Y:S01]  /*1520*/  SHF.R.S32.HI R4, RZ, 0x1f, R5 ;  /* 0x0000001fff047819 */ /* 0x000fe20000011405 */
[----:B------:R-:W-:Y:S01]  /*1530*/  IMAD.MOV.U32 R74, RZ, RZ, RZ ;  /* 0x000000ffff4a7224 */ /* 0x000fe200078e00ff */
[----:B------:R-:W-:Y:S01]  /*1540*/  SHF.R.S32.HI R6, RZ, 0x1f, R7 ;  /* 0x0000001fff067819 */ /* 0x000fe20000011407 */
[----:B------:R-:W-:Y:S01]  /*1550*/  CS2R R72, SRZ ;  /* 0x0000000000487805 */ /* 0x000fe2000001ff00 */
[----:B------:R-:W-:Y:S01]  /*1560*/  LEA.HI R3, R3, R0, RZ, 0x6 ;  /* 0x0000000003037211 */ /* 0x000fe200078f30ff */
[----:B------:R-:W-:Y:S01]  /*1570*/  IMAD.MOV.U32 R36, RZ, RZ, RZ ;  /* 0x000000ffff247224 */ /* 0x000fe200078e00ff */
[----:B------:R-:W-:Y:S01]  /*1580*/  LEA.HI R4, R4, R5, RZ, 0x6 ;  /* 0x0000000504047211 */ /* 0x000fe200078f30ff */
[----:B------:R-:W-:Y:S01]  /*1590*/  CS2R R80, SRZ ;  /* 0x0000000000507805 */ /* 0x000fe2000001ff00 */
[----:B------:R-:W-:Y:S01]  /*15a0*/  LEA.HI R10, R6, R7, RZ, 0x6 ;  /* 0x00000007060a7211 */ /* 0x000fe200078f30ff */
[----:B------:R-:W-:Y:S01]  /*15b0*/  IMAD.MOV.U32 R108, RZ, RZ, RZ ;  /* 0x000000ffff6c7224 */ /* 0x000fe200078e00ff */
[----:B------:R-:W-:Y:S01]  /*15c0*/  SHF.R.S32.HI R14, RZ, 0x1f, R11 ;  /* 0x0000001fff0e7819 */ /* 0x000fe2000001140b */
[----:B------:R-:W-:Y:S01]  /*15d0*/  CS2R R106, SRZ ;  /* 0x00000000006a7805 */ /* 0x000fe2000001ff00 */
[----:B------:R-:W-:Y:S01]  /*15e0*/  LOP3.LUT R3, R3, 0xffffffc0, RZ, 0xc0, !PT ;  /* 0xffffffc003037812 */ /* 0x000fe200078ec0ff */
[----:B------:R-:W-:Y:S01]  /*15f0*/  IMAD.MOV.U32 R50, RZ, RZ, RZ ;  /* 0x000000ffff327224 */ /* 0x000fe200078e00ff */
[----:B------:R-:W-:Y:S01]  /*1600*/  LOP3.LUT R6, R4, 0xffffffc0, RZ, 0xc0, !PT ;  /* 0xffffffc004067812 */ /* 0x000fe200078ec0ff */
[----:B------:R-:W-:Y:S01]  /*1610*/  IMAD.MOV.U32 R100, RZ, RZ, RZ ;  /* 0x000000ffff647224 */ /* 0x000fe200078e00ff */
[----:B------:R-:W-:Y:S01]  /*1620*/  LOP3.LUT R10, R10, 0xffffffc0, RZ, 0xc0, !PT ;  /* 0xffffffc00a0a7812 */ /* 0x000fe200078ec0ff */
[----:B------:R-:W-:Y:S01]  /*1630*/  IMAD.IADD R4, R0, 0x1, -R3 ;  /* 0x0000000100047824 */ /* 0x000fe200078e0a03 */
[----:B------:R-:W-:Y:S01]  /*1640*/  LEA.HI R14, R14, R11, RZ, 0x6 ;  /* 0x0000000b0e0e7211 */ /* 0x000fe200078f30ff */
[----:B------:R-:W-:Y:S01]  /*1650*/  IMAD.IADD R5, R5, 0x1, -R6 ;  /* 0x0000000105057824 */ /* 0x000fe200078e0a06 */
[----:B------:R-:W-:Y:S01]  /*1660*/  CS2R R52, SRZ ;  /* 0x0000000000347805 */ /* 0x000fe2000001ff00 */
[----:B------:R-:W-:Y:S01]  /*1670*/  IMAD.IADD R7, R7, 0x1, -R10 ;  /* 0x0000000107077824 */ /* 0x000fe200078e0a0a */
[----:B------:R-:W-:Y:S01]  /*1680*/  SHF.R.S32.HI R9, RZ, 0x3, R9 ;  /* 0x00000003ff097819 */ /* 0x000fe20000011409 */
[----:B------:R-:W-:Y:S01]  /*1690*/  IMAD.MOV.U32 R6, RZ, RZ, RZ ;  /* 0x000000ffff067224 */ /* 0x000fe200078e00ff */
[----:B------:R-:W-:Y:S01]  /*16a0*/  CS2R R10, SRZ ;  /* 0x00000000000a7805 */ /* 0x000fe2000001ff00 */
[----:B------:R-:W-:-:S02]  /*16b0*/  SHF.R.S32.HI R8, RZ, 0x3, R8 ;  /* 0x00000003ff087819 */ /* 0x000fc40000011408 */
[----:B------:R-:W-:Y:S02]  /*16c0*/  SHF.R.S32.HI R0, RZ, 0x3, R12 ;  /* 0x00000003ff007819 */ /* 0x000fe4000001140c */
[----:B------:R-:W-:Y:S02]  /*16d0*/  SHF.R.S32.HI R3, RZ, 0x6, R14 ;  /* 0x00000006ff037819 */ /* 0x000fe4000001140e */
.L_x_47:
[----:B-1----:R-:W1:Y:S02]  /*16e0*/  S2R R13, SR_TID.X ;  /* 0x00000000000d7919 */ /* 0x002e640000002100 */
[----:B-1----:R-:W-:-:S13]  /*16f0*/  ISETP.GE.AND P0, PT, R13, 0x20, PT ;  /* 0x000000200d00780c */ /* 0x002fda0003f06270 */
[----:B------:R-:W-:Y:S05]  /*1700*/  @!P0 BRA `(.L_x_24) ;  /* 0x00000a7000008947 */ /* 0x000fea0003800000 */
[----:B------:R-:W1:Y:S01]  /*1710*/  S2R R14, SR_LANEID ;  /* 0x00000000000e7919 */ /* 0x000e620000000000 */
[----:B------:R-:W-:Y:S01]  /*1720*/  LOP3.LUT R114, R6, 0x1, RZ, 0xc0, !PT ;  /* 0x0000000106727812 */ /* 0x000fe200078ec0ff */
[----:B------:R-:W-:Y:S01]  /*1730*/  IMAD.MOV.U32 R113, RZ, RZ, 0x4800 ;  /* 0x00004800ff717424 */ /* 0x000fe200078e00ff */
[----:B------:R-:W-:Y:S03]  /*1740*/  WARPSYNC 0xffffffff ;  /* 0xffffffff00007948 */ /* 0x000fe60003800000 */
[C---:B------:R-:W-:Y:S02]  /*1750*/  IMAD R113, R114.reuse, R113, 0x80 ;  /* 0x0000008072717424 */ /* 0x040fe400078e0271 */
[----:B------:R-:W-:Y:S02]  /*1760*/  IMAD R114, R114, 0x2400, RZ ;  /* 0x0000240072727824 */ /* 0x000fe400078e02ff */
[----:B------:R-:W-:-:S03]  /*1770*/  IMAD R113, R2, 0x17a0, R113 ;  /* 0x000017a002717824 */ /* 0x000fc600078e0271 */
[C---:B------:R-:W-:Y:S02]  /*1780*/  IADD3 R15, R114.reuse, 0x90a0, RZ ;  /* 0x000090a0720f7810 */ /* 0x040fe40007ffe0ff */
[C---:B------:R-:W-:Y:S02]  /*1790*/  IADD3 R21, R114.reuse, 0x90c0, RZ ;  /* 0x000090c072157810 */ /* 0x040fe40007ffe0ff */
[----:B------:R-:W-:Y:S02]  /*17a0*/  IADD3 R25, R114, 0x90e0, RZ ;  /* 0x000090e072197810 */ /* 0x000fe40007ffe0ff */
[----:B-1----:R-:W-:Y:S02]  /*17b0*/  SHF.R.U32.HI R12, RZ, 0x3, R14 ;  /* 0x00000003ff0c7819 */ /* 0x002fe4000001160e */
[----:B------:R-:W-:-:S03]  /*17c0*/  LOP3.LUT R13, R14, 0x7, RZ, 0xc0, !PT ;  /* 0x000000070e0d7812 */ /* 0x000fc600078ec0ff */
[----:B------:R-:W-:Y:S01]  /*17d0*/  IMAD.SHL.U32 R20, R12, 0x8, RZ ;  /* 0x000000080c147824 */ /* 0x000fe200078e00ff */
[----:B------:R-:W-:-:S04]  /*17e0*/  SHF.R.U32.HI R12, RZ, 0x4, R14 ;  /* 0x00000004ff0c7819 */ /* 0x000fc8000001160e */
[----:B------:R-:W-:Y:S01]  /*17f0*/  LOP3.LUT R13, R20, 0x8, R13, 0xe2, !PT ;  /* 0x00000008140d7812 */ /* 0x000fe200078ee20d */
[----:B------:R-:W-:-:S04]  /*1800*/  IMAD.SHL.U32 R12, R12, 0x8, RZ ;  /* 0x000000080c0c7824 */ /* 0x000fc800078e00ff */
[----:B------:R-:W-:Y:S01]  /*1810*/  IMAD R112, R13, 0x48, R12 ;  /* 0x000000480d707824 */ /* 0x000fe200078e020c */
[----:B------:R-:W-:-:S03]  /*1820*/  IADD3 R13, R114, 0x9080, RZ ;  /* 0x00009080720d7810 */ /* 0x000fc60007ffe0ff */
[C---:B------:R-:W-:Y:S02]  /*1830*/  IMAD.U32 R20, R112.reuse, 0x2, R113 ;  /* 0x0000000270147824 */ /* 0x040fe400078e0071 */
[C---:B------:R-:W-:Y:S01]  /*1840*/  IMAD.U32 R55, R112.reuse, 0x2, R13 ;  /* 0x0000000270377824 */ /* 0x040fe200078e000d */
[----:B------:R-:W-:Y:S01]  /*1850*/  IADD3 R13, R113, 0x900, RZ ;  /* 0x00000900710d7810 */ /* 0x000fe20007ffe0ff */
[C---:B------:R-:W-:Y:S02]  /*1860*/  IMAD.U32 R54, R112.reuse, 0x2, R15 ;  /* 0x0000000270367824 */ /* 0x040fe400078e000f */
[C---:B------:R-:W-:Y:S01]  /*1870*/  IMAD.U32 R49, R112.reuse, 0x2, R21 ;  /* 0x0000000270317824 */ /* 0x040fe200078e0015 */
[----:B------:R-:W-:Y:S01]  /*1880*/  LDSM.16.MT88.4 R68, [R55] ;  /* 0x000000003744783b */ /* 0x000fe20000004200 */
[C---:B------:R-:W-:Y:S02]  /*1890*/  IMAD.U32 R48, R112.reuse, 0x2, R25 ;  /* 0x0000000270307824 */ /* 0x040fe400078e0019 */
[----:B------:R-:W-:Y:S01]  /*18a0*/  IMAD.U32 R13, R112, 0x2, R13 ;  /* 0x00000002700d7824 */ /* 0x000fe200078e000d */
[----:B------:R-:W1:Y:S04]  /*18b0*/  LDSM.16.M88.4 R20, [R20] ;  /* 0x000000001414783b */ /* 0x000e680000000200 */
[----:B------:R-:W2:Y:S04]  /*18c0*/  LDSM.16.MT88.4 R64, [R54] ;  /* 0x000000003640783b */ /* 0x000ea80000004200 */
[----:B------:R-:W3:Y:S04]  /*18d0*/  LDSM.16.MT88.4 R32, [R49] ;  /* 0x000000003120783b */ /* 0x000ee80000004200 */
[----:B------:R-:W4:Y:S04]  /*18e0*/  LDSM.16.MT88.4 R28, [R48] ;  /* 0x00000000301c783b */ /* 0x000f280000004200 */
[----:B------:R-:W-:Y:S04]  /*18f0*/  LDSM.16.MT88.4 R56, [R55] ;  /* 0x000000003738783b */ /* 0x000fe80000004200 */
[----:B------:R-:W5:Y:S04]  /*1900*/  LDSM.16.M88.4 R12, [R13] ;  /* 0x000000000d0c783b */ /* 0x000f680000000200 */
[----:B------:R-:W3:Y:S04]  /*1910*/  LDSM.16.MT88.4 R40, [R54] ;  /* 0x000000003628783b */ /* 0x000ee80000004200 */
[----:B------:R-:W3:Y:S01]  /*1920*/  LDSM.16.MT88.4 R24, [R49] ;  /* 0x000000003118783b */ /* 0x000ee20000004200 */
[C---:B-1----:R-:W-:Y:S08]  /*1930*/  HMMA.16816.F16 R68, R20.reuse, R68, R52 ;  /* 0x000000441444723c */ /* 0x042ff00000000834 */
[C---:B------:R-:W-:Y:S08]  /*1940*/  HMMA.16816.F16 R100, R20.reuse, R70, R100 ;  /* 0x000000461464723c */ /* 0x040ff00000000864 */
[C---:B--2---:R-:W-:Y:S08]  /*1950*/  HMMA.16816.F16 R10, R20.reuse, R64, R10 ;  /* 0x00000040140a723c */ /* 0x044ff0000000080a */
[C---:B------:R-:W-:Y:S08]  /*1960*/  HMMA.16816.F16 R66, R20.reuse, R66, R50 ;  /* 0x000000421442723c */ /* 0x040ff00000000832 */
[C---:B---3--:R-:W-:Y:S08]  /*1970*/  HMMA.16816.F16 R106, R20.reuse, R32, R106 ;  /* 0x00000020146a723c */ /* 0x048ff0000000086a */
[C---:B------:R-:W-:Y:S08]  /*1980*/  HMMA.16816.F16 R108, R20.reuse, R34, R108 ;  /* 0x00000022146c723c */ /* 0x040ff0000000086c */
[C---:B----4-:R-:W-:Y:S07]  /*1990*/  HMMA.16816.F16 R104, R20.reuse, R28, R80 ;  /* 0x0000001c1468723c */ /* 0x050fee0000000850 */
[----:B------:R-:W-:Y:S01]  /*19a0*/  IADD3 R29, R114, 0x9980, RZ ;  /* 0x00009980721d7810 */ /* 0x000fe20007ffe0ff */
[----:B------:R-:W-:Y:S01]  /*19b0*/  HMMA.16816.F16 R102, R20, R30, R36 ;  /* 0x0000001e1466723c */ /* 0x000fe20000000824 */
[----:B------:R-:W1:Y:S03]  /*19c0*/  LDSM.16.MT88.4 R20, [R48] ;  /* 0x000000003014783b */ /* 0x000e660000004200 */
[----:B------:R-:W-:Y:S01]  /*19d0*/  IMAD.U32 R92, R112, 0x2, R29 ;  /* 0x00000002705c7824 */ /* 0x000fe200078e001d */
[----:B------:R-:W-:-:S02]  /*19e0*/  IADD3 R29, R114, 0x99e0, RZ ;  /* 0x000099e0721d7810 */ /* 0x000fc40007ffe0ff */
[C---:B------:R-:W-:Y:S01]  /*19f0*/  IADD3 R31, R113.reuse, 0x20, RZ ;  /* 0x00000020711f7810 */ /* 0x040fe20007ffe0ff */
[C---:B-----5:R-:W-:Y:S01]  /*1a00*/  HMMA.16816.F16 R64, R12.reuse, R56, R72 ;  /* 0x000000380c40723c */ /* 0x060fe20000000848 */
[----:B------:R-:W-:Y:S01]  /*1a10*/  LDSM.16.MT88.4 R60, [R92] ;  /* 0x000000005c3c783b */ /* 0x000fe20000004200 */
[C---:B------:R-:W-:Y:S02]  /*1a20*/  IMAD.U32 R71, R112.reuse, 0x2, R29 ;  /* 0x0000000270477824 */ /* 0x040fe400078e001d */
[----:B------:R-:W-:Y:S01]  /*1a30*/  IMAD.U32 R31, R112, 0x2, R31 ;  /* 0x00000002701f7824 */ /* 0x000fe200078e001f */
[----:B------:R-:W-:Y:S03]  /*1a40*/  LDSM.16.MT88.4 R92, [R92] ;  /* 0x000000005c5c783b */ /* 0x000fe60000004200 */
[C---:B------:R-:W-:Y:S01]  /*1a50*/  HMMA.16816.F16 R56, R12.reuse, R40, R46 ;  /* 0x000000280c38723c */ /* 0x040fe2000000082e */
[----:B------:R-:W-:Y:S04]  /*1a60*/  LDSM.16.MT88.4 R32, [R71] ;  /* 0x000000004720783b */ /* 0x000fe80000004200 */
[----:B------:R-:W-:Y:S03]  /*1a70*/  LDSM.16.MT88.4 R48, [R71] ;  /* 0x000000004730783b */ /* 0x000fe60000004200 */
[C---:B------:R-:W-:Y:S01]  /*1a80*/  HMMA.16816.F16 R40, R12.reuse, R24, R44 ;  /* 0x000000180c28723c */ /* 0x040fe2000000082c */
[----:B------:R-:W2:Y:S06]  /*1a90*/  LDSM.16.M88.4 R44, [R31] ;  /* 0x000000001f2c783b */ /* 0x000eac0000000200 */
[----:B------:R-:W-:Y:S01]  /*1aa0*/  IADD3 R25, R114, 0x99a0, RZ ;  /* 0x000099a072197810 */ /* 0x000fe20007ffe0ff */
[C---:B------:R-:W-:Y:S07]  /*1ab0*/  HMMA.16816.F16 R58, R12.reuse, R58, R74 ;  /* 0x0000003a0c3a723c */ /* 0x040fee000000084a */
[----:B------:R-:W-:Y:S01]  /*1ac0*/  IMAD.U32 R74, R112, 0x2, R25 ;  /* 0x00000002704a7824 */ /* 0x000fe200078e0019 */
[----:B------:R-:W-:Y:S01]  /*1ad0*/  HMMA.16816.F16 R18, R12, R26, R18 ;  /* 0x0000001a0c12723c */ /* 0x000fe20000000812 */
[----:B------:R-:W-:-:S03]  /*1ae0*/  IADD3 R25, R113, 0x920, RZ ;  /* 0x0000092071197810 */ /* 0x000fc60007ffe0ff */
[----:B------:R-:W3:Y:S02]  /*1af0*/  LDSM.16.MT88.4 R96, [R74] ;  /* 0x000000004a60783b */ /* 0x000ee40000004200 */
[----:B------:R-:W-:Y:S01]  /*1b00*/  IMAD.U32 R28, R112, 0x2, R25 ;  /* 0x00000002701c7824 */ /* 0x000fe200078e0019 */
[----:B------:R-:W-:Y:S01]  /*1b10*/  IADD3 R27, R114, 0x99c0, RZ ;  /* 0x000099c0721b7810 */ /* 0x000fe20007ffe0ff */
[C---:B------:R-:W-:Y:S01]  /*1b20*/  HMMA.16816.F16 R42, R12.reuse, R42, R38 ;  /* 0x0000002a0c2a723c */ /* 0x040fe20000000826 */
[C---:B------:R-:W-:Y:S01]  /*1b30*/  IADD3 R25, R113.reuse, 0x40, RZ ;  /* 0x0000004071197810 */ /* 0x040fe20007ffe0ff */
[----:B------:R-:W-:Y:S02]  /*1b40*/  LDSM.16.MT88.4 R88, [R74] ;  /* 0x000000004a58783b */ /* 0x000fe40000004200 */
[----:B------:R-:W-:Y:S01]  /*1b50*/  IMAD.U32 R73, R112, 0x2, R27 ;  /* 0x0000000270497824 */ /* 0x000fe200078e001b */
[----:B------:R-:W-:Y:S01]  /*1b60*/  IADD3 R27, R114, 0xa280, RZ ;  /* 0x0000a280721b7810 */ /* 0x000fe20007ffe0ff */
[C---:B------:R-:W-:Y:S01]  /*1b70*/  IMAD.U32 R76, R112.reuse, 0x2, R25 ;  /* 0x00000002704c7824 */ /* 0x040fe200078e0019 */
[----:B------:R-:W4:Y:S01]  /*1b80*/  LDSM.16.M88.4 R28, [R28] ;  /* 0x000000001c1c783b */ /* 0x000f220000000200 */
[C---:B-1----:R-:W-:Y:S02]  /*1b90*/  HMMA.16816.F16 R16, R12.reuse, R20, R16 ;  /* 0x000000140c10723c */ /* 0x042fe40000000810 */
[----:B------:R-:W-:Y:S01]  /*1ba0*/  IMAD.U32 R72, R112, 0x2, R27 ;  /* 0x0000000270487824 */ /* 0x000fe200078e001b */
[----:B------:R-:W-:Y:S04]  /*1bb0*/  LDSM.16.MT88.4 R52, [R73] ;  /* 0x000000004934783b */ /* 0x000fe80000004200 */
[----:B------:R-:W-:Y:S01]  /*1bc0*/  LDSM.16.M88.4 R76, [R76] ;  /* 0x000000004c4c783b */ /* 0x000fe20000000200 */
[----:B------:R-:W-:Y:S03]  /*1bd0*/  HMMA.16816.F16 R14, R12, R22, R86 ;  /* 0x000000160c0e723c */ /* 0x000fe60000000856 */
[----:B------:R-:W1:Y:S04]  /*1be0*/  LDSM.16.MT88.4 R24, [R72] ;  /* 0x000000004818783b */ /* 0x000e680000004200 */
[----:B------:R-:W-:Y:S01]  /*1bf0*/  IADD3 R13, R114, 0xa2a0, RZ ;  /* 0x0000a2a0720d7810 */ /* 0x000fe20007ffe0ff */
[----:B------:R-:W-:Y:S01]  /*1c00*/  LDSM.16.MT88.4 R36, [R73] ;  /* 0x000000004924783b */ /* 0x000fe20000004200 */
[C---:B--2---:R-:W-:Y:S03]  /*1c10*/  HMMA.16816.F16 R100, R44.reuse, R62, R100 ;  /* 0x0000003e2c64723c */ /* 0x044fe60000000864 */
[----:B------:R-:W-:Y:S01]  /*1c20*/  IMAD.U32 R70, R112, 0x2, R13 ;  /* 0x0000000270467824 */ /* 0x000fe200078e000d */
[----:B------:R-:W-:Y:S04]  /*1c30*/  LDSM.16.MT88.4 R72, [R72] ;  /* 0x000000004848783b */ /* 0x000fe80000004200 */
[----:B------:R-:W2:Y:S01]  /*1c40*/  LDSM.16.MT88.4 R20, [R70] ;  /* 0x000000004614783b */ /* 0x000ea20000004200 */
[C---:B------:R-:W-:Y:S03]  /*1c50*/  HMMA.16816.F16 R12, R44.reuse, R60, R68 ;  /* 0x0000003c2c0c723c */ /* 0x040fe60000000844 */
[----:B------:R-:W-:Y:S05]  /*1c60*/  LDSM.16.MT88.4 R68, [R70] ;  /* 0x000000004644783b */ /* 0x000fea0000004200 */
[----:B---3--:R-:W-:Y:S08]  /*1c70*/  HMMA.16816.F16 R10, R44, R96, R10 ;  /* 0x000000602c0a723c */ /* 0x008ff0000000080a */
[----:B----4-:R-:W-:Y:S08]  /*1c80*/  HMMA.16816.F16 R96, R28, R92, R64 ;  /* 0x0000005c1c60723c */ /* 0x010ff00000000840 */
[----:B------:R-:W-:Y:S08]  /*1c90*/  HMMA.16816.F16 R98, R44, R98, R66 ;  /* 0x000000622c62723c */ /* 0x000ff00000000842 */
[C---:B-1----:R-:W-:Y:S07]  /*1ca0*/  HMMA.16816.F16 R12, R76.reuse, R24, R12 ;  /* 0x000000184c0c723c */ /* 0x042fee000000080c */
[----:B------:R-:W-:Y:S01]  /*1cb0*/  IADD3 R25, R114, 0xa2c0, RZ ;  /* 0x0000a2c072197810 */ /* 0x000fe20007ffe0ff */
[----:B--2---:R-:W-:Y:S04]  /*1cc0*/  HMMA.16816.F16 R10, R76, R20, R10 ;  /* 0x000000144c0a723c */ /* 0x004fe8000000080a */
[----:B------:R-:W-:Y:S01]  /*1cd0*/  IMAD.U32 R64, R112, 0x2, R25 ;  /* 0x0000000270407824 */ /* 0x000fe200078e0019 */
[----:B------:R-:W-:-:S02]  /*1ce0*/  IADD3 R25, R113, 0x940, RZ ;  /* 0x0000094071197810 */ /* 0x000fc40007ffe0ff */
[----:B------:R-:W-:Y:S01]  /*1cf0*/  IADD3 R21, R114, 0xa2e0, RZ ;  /* 0x0000a2e072157810 */ /* 0x000fe20007ffe0ff */
[----:B------:R-:W-:Y:S01]  /*1d00*/  HMMA.16816.F16 R92, R28, R88, R56 ;  /* 0x000000581c5c723c */ /* 0x000fe20000000838 */
[----:B------:R-:W1:Y:S03]  /*1d10*/  LDSM.16.MT88.4 R84, [R64] ;  /* 0x000000004054783b */ /* 0x000e660000004200 */
[----:B------:R-:W-:Y:S01]  /*1d20*/  IMAD.U32 R20, R112, 0x2, R21 ;  /* 0x0000000270147824 */ /* 0x000fe200078e0015 */
[----:B------:R-:W-:Y:S01]  /*1d30*/  LDSM.16.MT88.4 R64, [R64] ;  /* 0x000000004040783b */ /* 0x000fe20000004200 */
[----:B------:R-:W-:Y:S01]  /*1d40*/  IADD3 R21, R114, 0xab80, RZ ;  /* 0x0000ab8072157810 */ /* 0x000fe20007ffe0ff */
[----:B------:R-:W-:Y:S01]  /*1d50*/  IMAD.U32 R56, R112, 0x2, R25 ;  /* 0x0000000270387824 */ /* 0x000fe200078e0019 */
[----:B------:R-:W-:Y:S01]  /*1d60*/  HMMA.16816.F16 R106, R44, R52, R106 ;  /* 0x000000342c6a723c */ /* 0x000fe2000000086a */
[----:B------:R-:W2:Y:S01]  /*1d70*/  LDSM.16.MT88.4 R80, [R20] ;  /* 0x000000001450783b */ /* 0x000ea20000004200 */
[----:B------:R-:W-:Y:S01]  /*1d80*/  IADD3 R25, R114, 0xaba0, RZ ;  /* 0x0000aba072197810 */ /* 0x000fe20007ffe0ff */
[----:B------:R-:W-:-:S02]  /*1d90*/  IMAD.U32 R117, R112, 0x2, R21 ;  /* 0x0000000270757824 */ /* 0x000fc400078e0015 */
[----:B------:R3:W-:Y:S02]  /*1da0*/  LDSM.16.MT88.4 R60, [R20] ;  /* 0x00000000143c783b */ /* 0x0007e40000004200 */
[----:B------:R-:W-:Y:S01]  /*1db0*/  IMAD.U32 R116, R112, 0x2, R25 ;  /* 0x0000000270747824 */ /* 0x000fe200078e0019 */
[----:B------:R-:W-:Y:S01]  /*1dc0*/  HMMA.16816.F16 R108, R44, R54, R108 ;  /* 0x000000362c6c723c */ /* 0x000fe2000000086c */
[----:B------:R-:W-:Y:S07]  /*1dd0*/  LDSM.16.MT88.4 R52, [R117] ;  /* 0x000000007534783b */ /* 0x000fee0000004200 */
[----:B------:R-:W-:Y:S01]  /*1de0*/  HMMA.16816.F16 R94, R28, R94, R58 ;  /* 0x0000005e1c5e723c */ /* 0x000fe2000000083a */
[----:B------:R-:W4:Y:S07]  /*1df0*/  LDSM.16.M88.4 R56, [R56] ;  /* 0x000000003838783b */ /* 0x000f2e0000000200 */
[----:B------:R-:W-:Y:S07]  /*1e00*/  HMMA.16816.F16 R98, R76, R22, R98 ;  /* 0x000000164c62723c */ /* 0x000fee0000000862 */
[C---:B------:R-:W-:Y:S01]  /*1e10*/  IADD3 R23, R113.reuse, 0x60, RZ ;  /* 0x0000006071177810 */ /* 0x040fe20007ffe0ff */
[----:B------:R-:W-:Y:S01]  /*1e20*/  HMMA.16816.F16 R90, R28, R90, R42 ;  /* 0x0000005a1c5a723c */ /* 0x000fe2000000082a */
[----:B------:R-:W-:-:S05]  /*1e30*/  IADD3 R113, R113, 0x960, RZ ;  /* 0x0000096071717810 */ /* 0x000fca0007ffe0ff */
[C---:B---3--:R-:W-:Y:S02]  /*1e40*/  IMAD.U32 R20, R112.reuse, 0x2, R113 ;  /* 0x0000000270147824 */ /* 0x048fe400078e0071 */
[C---:B------:R-:W-:Y:S07]  /*1e50*/  HMMA.16816.F16 R88, R28.reuse, R36, R40 ;  /* 0x000000241c58723c */ /* 0x040fee0000000828 */
[----:B------:R-:W-:Y:S01]  /*1e60*/  IMAD.U32 R36, R112, 0x2, R23 ;  /* 0x0000000270247824 */ /* 0x000fe200078e0017 */
[C---:B------:R-:W-:Y:S01]  /*1e70*/  HMMA.16816.F16 R18, R28.reuse, R38, R18 ;  /* 0x000000261c12723c */ /* 0x040fe20000000812 */
[----:B------:R-:W-:Y:S04]  /*1e80*/  LDSM.16.M88.4 R20, [R20] ;  /* 0x000000001414783b */ /* 0x000fe80000000200 */
[----:B------:R-:W3:Y:S03]  /*1e90*/  LDSM.16.M88.4 R36, [R36] ;  /* 0x000000002424783b */ /* 0x000ee60000000200 */
[C---:B------:R-:W-:Y:S08]  /*1ea0*/  HMMA.16816.F16 R16, R28.reuse, R32, R16 ;  /* 0x000000201c10723c */ /* 0x040ff00000000810 */
[----:B------:R-:W-:Y:S01]  /*1eb0*/  HMMA.16816.F16 R14, R28, R34, R14 ;  /* 0x000000221c0e723c */ /* 0x000fe2000000080e */
[----:B------:R-:W-:Y:S06]  /*1ec0*/  LDSM.16.MT88.4 R32, [R117] ;  /* 0x000000007520783b */ /* 0x000fec0000004200 */
[C---:B------:R-:W-:Y:S01]  /*1ed0*/  IADD3 R29, R114.reuse, 0xabe0, RZ ;  /* 0x0000abe0721d7810 */ /* 0x040fe20007ffe0ff */
[----:B------:R-:W-:Y:S07]  /*1ee0*/  HMMA.16816.F16 R100, R76, R26, R100 ;  /* 0x0000001a4c64723c */ /* 0x000fee0000000864 */
[----:B------:R-:W-:Y:S01]  /*1ef0*/  IADD3 R27, R114, 0xabc0, RZ ;  /* 0x0000abc0721b7810 */ /* 0x000fe20007ffe0ff */
[----:B------:R-:W-:Y:S01]  /*1f00*/  HMMA.16816.F16 R104, R44, R48, R104 ;  /* 0x000000302c68723c */ /* 0x000fe20000000868 */
[----:B------:R-:W-:-:S02]  /*1f10*/  IMAD.U32 R114, R112, 0x2, R29 ;  /* 0x0000000270727824 */ /* 0x000fc400078e001d */
[----:B------:R-:W-:Y:S01]  /*1f20*/  LDSM.16.MT88.4 R28, [R116] ;  /* 0x00000000741c783b */ /* 0x000fe20000004200 */
[----:B------:R-:W-:-:S03]  /*1f30*/  IMAD.U32 R115, R112, 0x2, R27 ;  /* 0x0000000270737824 */ /* 0x000fc600078e001b */
[----:B------:R-:W-:Y:S01]  /*1f40*/  LDSM.16.MT88.4 R40, [R114] ;  /* 0x000000007228783b */ /* 0x000fe20000004200 */
[----:B------:R-:W-:Y:S03]  /*1f50*/  HMMA.16816.F16 R102, R44, R50, R102 ;  /* 0x000000322c66723c */ /* 0x000fe60000000866 */
[----:B------:R-:W5:Y:S04]  /*1f60*/  LDSM.16.MT88.4 R48, [R116] ;  /* 0x000000007430783b */ /* 0x000f680000004200 */
[----:B------:R-:W3:Y:S01]  /*1f70*/  LDSM.16.MT88.4 R44, [R115] ;  /* 0x00000000732c783b */ /* 0x000ee20000004200 */
[C---:B-1----:R-:W-:Y:S03]  /*1f80*/  HMMA.16816.F16 R106, R76.reuse, R84, R106 ;  /* 0x000000544c6a723c */ /* 0x042fe6000000086a */
[----:B------:R-:W1:Y:S05]  /*1f90*/  LDSM.16.MT88.4 R24, [R115] ;  /* 0x000000007318783b */ /* 0x000e6a0000004200 */
[C---:B------:R-:W-:Y:S01]  /*1fa0*/  HMMA.16816.F16 R108, R76.reuse, R86, R108 ;  /* 0x000000564c6c723c */ /* 0x040fe2000000086c */
[----:B------:R-:W1:Y:S07]  /*1fb0*/  LDSM.16.MT88.4 R84, [R114] ;  /* 0x000000007254783b */ /* 0x000e6e0000004200 */
[C---:B--2---:R-:W-:Y:S08]  /*1fc0*/  HMMA.16816.F16 R80, R76.reuse, R80, R104 ;  /* 0x000000504c50723c */ /* 0x044ff00000000868 */
[----:B------:R-:W-:Y:S08]  /*1fd0*/  HMMA.16816.F16 R82, R76, R82, R102 ;  /* 0x000000524c52723c */ /* 0x000ff00000000866 */
[C---:B----4-:R-:W-:Y:S08]  /*1fe0*/  HMMA.16816.F16 R72, R56.reuse, R72, R96 ;  /* 0x000000483848723c */ /* 0x050ff00000000860 */
[C---:B------:R-:W-:Y:S08]  /*1ff0*/  HMMA.16816.F16 R74, R56.reuse, R74, R94 ;  /* 0x0000004a384a723c */ /* 0x040ff0000000085e */
[C---:B------:R-:W-:Y:S08]  /*2000*/  HMMA.16816.F16 R68, R56.reuse, R68, R92 ;  /* 0x000000443844723c */ /* 0x040ff0000000085c */
[C---:B------:R-:W-:Y:S08]  /*2010*/  HMMA.16816.F16 R70, R56.reuse, R70, R90 ;  /* 0x000000463846723c */ /* 0x040ff0000000085a */
[C---:B------:R-:W-:Y:S08]  /*2020*/  HMMA.16816.F16 R64, R56.reuse, R64, R88 ;  /* 0x000000403840723c */ /* 0x040ff00000000858 */
[C---:B------:R-:W-:Y:S08]  /*2030*/  HMMA.16816.F16 R18, R56.reuse, R66, R18 ;  /* 0x000000423812723c */ /* 0x040ff00000000812 */
[C---:B------:R-:W-:Y:S08]  /*2040*/  HMMA.16816.F16 R16, R56.reuse, R60, R16 ;  /* 0x0000003c3810723c */ /* 0x040ff00000000810 */
[----:B------:R-:W-:Y:S08]  /*2050*/  HMMA.16816.F16 R14, R56, R62, R14 ;  /* 0x0000003e380e723c */ /* 0x000ff0000000080e */
[C---:B---3--:R-:W-:Y:S08]  /*2060*/  HMMA.16816.F16 R52, R36.reuse, R52, R12 ;  /* 0x000000342434723c */ /* 0x048ff0000000080c */
[C---:B------:R-:W-:Y:S08]  /*2070*/  HMMA.16816.F16 R100, R36.reuse, R54, R100 ;  /* 0x000000362464723c */ /* 0x040ff00000000864 */
[C---:B-----5:R-:W-:Y:S08]  /*2080*/  HMMA.16816.F16 R10, R36.reuse, R48, R10 ;  /* 0x00000030240a723c */ /* 0x060ff0000000080a */
[C---:B------:R-:W-:Y:S08]  /*2090*/  HMMA.16816.F16 R50, R36.reuse, R50, R98 ;  /* 0x000000322432723c */ /* 0x040ff00000000862 */
[C---:B------:R-:W-:Y:S08]  /*20a0*/  HMMA.16816.F16 R106, R36.reuse, R44, R106 ;  /* 0x0000002c246a723c */ /* 0x040ff0000000086a */
[C---:B------:R-:W-:Y:S08]  /*20b0*/  HMMA.16816.F16 R108, R36.reuse, R46, R108 ;  /* 0x0000002e246c723c */ /* 0x040ff0000000086c */
[C---:B------:R-:W-:Y:S08]  /*20c0*/  HMMA.16816.F16 R80, R36.reuse, R40, R80 ;  /* 0x000000282450723c */ /* 0x040ff00000000850 */
[----:B------:R-:W-:Y:S08]  /*20d0*/  HMMA.16816.F16 R36, R36, R42, R82 ;  /* 0x0000002a2424723c */ /* 0x000ff00000000852 */
[C---:B------:R-:W-:Y:S08]  /*20e0*/  HMMA.16816.F16 R72, R20.reuse, R32, R72 ;  /* 0x000000201448723c */ /* 0x040ff00000000848 */
[C---:B------:R-:W-:Y:S08]  /*20f0*/  HMMA.16816.F16 R74, R20.reuse, R34, R74 ;  /* 0x00000022144a723c */ /* 0x040ff0000000084a */
[C---:B------:R-:W-:Y:S08]  /*2100*/  HMMA.16816.F16 R46, R20.reuse, R28, R68 ;  /* 0x0000001c142e723c */ /* 0x040ff00000000844 */
[C---:B------:R-:W-:Y:S08]  /*2110*/  HMMA.16816.F16 R38, R20.reuse, R30, R70 ;  /* 0x0000001e1426723c */ /* 0x040ff00000000846 */
[C---:B-1----:R-:W-:Y:S08]  /*2120*/  HMMA.16816.F16 R44, R20.reuse, R24, R64 ;  /* 0x00000018142c723c */ /* 0x042ff00000000840 */
[C---:B------:R-:W-:Y:S08]  /*2130*/  HMMA.16816.F16 R18, R20.reuse, R26, R18 ;  /* 0x0000001a1412723c */ /* 0x040ff00000000812 */
[C---:B------:R-:W-:Y:S08]  /*2140*/  HMMA.16816.F16 R16, R20.reuse, R84, R16 ;  /* 0x000000541410723c */ /* 0x040ff00000000810 */
[----:B------:R-:W-:Y:S01]  /*2150*/  HMMA.16816.F16 R86, R20, R86, R14 ;  /* 0x000000561456723c */ /* 0x000fe2000000080e */
[----:B------:R-:W-:Y:S10]  /*2160*/  @!UPT UIADD3 URZ, URZ, URZ, URZ ;  /* 0x0000003f3f3ff290 */ /* 0x000ff4000fffe03f */
[----:B------:R-:W-:Y:S11]  /*2170*/  BRA `(.L_x_25) ;  /* 0x0000179000007947 */ /* 0x000ff60003800000 */
.L_x_24:
[----:B------:R-:W-:-:S04]  /*2180*/  IADD3 R12, R6, 0x1, RZ ;  /* 0x00000001060c7810 */ /* 0x000fc80007ffe0ff */
[----:B------:R-:W-:-:S13]  /*2190*/  ISETP.GE.AND P0, PT, R12, R3, PT ;  /* 0x000000030c00720c */ /* 0x000fda0003f06270 */
[----:B------:R-:W-:Y:S05]  /*21a0*/  @!P0 BRA `(.L_x_26) ;  /* 0x0000002000008947 */ /* 0x000fea0003800000 */
[----:B------:R-:W-:-:S04]  /*21b0*/  DEPBAR.LE SB0, 0x0 ;  /* 0x000080000000791a */ /* 0x000fc80000000000 */
[----:B------:R-:W-:Y:S05]  /*21c0*/  BRA `(.L_x_25) ;  /* 0x0000174000007947 */ /* 0x000fea0003800000 */
.L_x_26:
[----:B------:R-:W-:Y:S01]  /*21d0*/  ISETP.GT.AND P0, PT, R13, 0x3ff, PT ;  /* 0x000003ff0d00780c */ /* 0x000fe20003f04270 */
[----:B------:R-:W-:-:S12]  /*21e0*/  BSSY B0, `(.L_x_27) ;  /* 0x00000c2000007945 */ /* 0x000fd80003800000 */
[----:B------:R-:W-:Y:S05]  /*21f0*/  @P0 BRA `(.L_x_28) ;  /* 0x00000c0000000947 */ /* 0x000fea0003800000 */
[C---:B------:R-:W-:Y:S01]  /*2200*/  IMNMX R14, R13.reuse, 0x3e0, !PT ;  /* 0x000003e00d0e7817 */ /* 0x040fe20007800200 */
[----:B------:R-:W-:Y:S03]  /*2210*/  BSSY B1, `(.L_x_29) ;  /* 0x000004e000017945 */ /* 0x000fe60003800000 */
[----:B------:R-:W-:Y:S01]  /*2220*/  IADD3 R22, -R13, 0x1f, R14 ;  /* 0x0000001f0d167810 */ /* 0x000fe20007ffe10e */
[----:B------:R-:W-:-:S03]  /*2230*/  IMAD.MOV.U32 R14, RZ, RZ, R13 ;  /* 0x000000ffff0e7224 */ /* 0x000fc600078e000d */
[----:B------:R-:W-:-:S04]  /*2240*/  LEA.HI R15, R22, 0x1, RZ, 0x1b ;  /* 0x00000001160f7811 */ /* 0x000fc800078fd8ff */
[----:B------:R-:W-:-:S13]  /*2250*/  LOP3.LUT P0, RZ, R15, 0x3, RZ, 0xc0, !PT ;  /* 0x000000030fff7812 */ /* 0x000fda000780c0ff */
[----:B------:R-:W-:Y:S05]  /*2260*/  @!P0 BRA `(.L_x_30) ;  /* 0x0000048000008947 */ /* 0x000fea0003800000 */
[----:B------:R-:W-:Y:S01]  /*2270*/  IMAD R14, R6, 0x40, R4 ;  /* 0x00000040060e7824 */ /* 0x000fe200078e0204 */
[----:B------:R-:W-:Y:S01]  /*2280*/  LOP3.LUT R23, R15, 0x3, RZ, 0xc0, !PT ;  /* 0x000000030f177812 */ /* 0x000fe200078ec0ff */
[----:B------:R-:W-:Y:S03]  /*2290*/  BSSY B2, `(.L_x_31) ;  /* 0x0000015000027945 */ /* 0x000fe60003800000 */
[----:B------:R-:W-:Y:S01]  /*22a0*/  IADD3 R21, R14, 0x40, RZ ;  /* 0x000000400e157810 */ /* 0x000fe20007ffe0ff */
[----:B------:R-:W-:Y:S01]  /*22b0*/  IMAD.IADD R14, R111, 0x1, R9 ;  /* 0x000000016f0e7824 */ /* 0x000fe200078e0209 */
[----:B------:R-:W-:Y:S02]  /*22c0*/  ISETP.NE.AND P1, PT, R23, 0x1, PT ;  /* 0x000000011700780c */ /* 0x000fe40003f25270 */
[----:B------:R-:W-:-:S04]  /*22d0*/  ISETP.GE.AND P0, PT, R21, c[0x0][0x180], PT ;  /* 0x0000600015007a0c */ /* 0x000fc80003f06270 */
[----:B------:R-:W-:-:S13]  /*22e0*/  ISETP.GE.OR P0, PT, R14, c[0x0][0x178], P0 ;  /* 0x00005e000e007a0c */ /* 0x000fda0000706670 */
[----:B------:R-:W-:Y:S05]  /*22f0*/  @P0 BRA `(.L_x_32) ;  /* 0x000000e000000947 */ /* 0x000fea0003800000 */
[----:B------:R-:W-:Y:S01]  /*2300*/  IMAD R20, R14, c[0x0][0x180], RZ ;  /* 0x000060000e147a24 */ /* 0x000fe200078e02ff */
[----:B------:R-:W-:Y:S01]  /*2310*/  LOP3.LUT R14, R12, 0x1, RZ, 0xc0, !PT ;  /* 0x000000010c0e7812 */ /* 0x000fe200078ec0ff */
[----:B------:R-:W-:Y:S01]  /*2320*/  IMAD R15, R9, 0x48, R4 ;  /* 0x00000048090f7824 */ /* 0x000fe200078e0204 */
[----:B------:R-:W-:Y:S02]  /*2330*/  SHF.R.S32.HI R25, RZ, 0x1f, R21 ;  /* 0x0000001fff197819 */ /* 0x000fe40000011415 */
        /* <DEDUP_REMOVED lines=10> */
.L_x_32:
[----:B------:R-:W-:Y:S05]  /*23e0*/  BSYNC B2 ;  /* 0x0000000000027941 */ /* 0x000fea0003800000 */
.L_x_31:
[----:B-1----:R-:W-:Y:S01]  /*23f0*/  IADD3 R14, R13, 0x20, RZ ;  /* 0x000000200d0e7810 */ /* 0x002fe20007ffe0ff */
[----:B------:R-:W-:Y:S05]  /*2400*/  @!P1 BRA `(.L_x_30) ;  /* 0x000002e000009947 */ /* 0x000fea0003800000 */
[----:B------:R-:W-:Y:S01]  /*2410*/  IMAD R14, R6, 0x40, R5 ;  /* 0x00000040060e7824 */ /* 0x000fe200078e0205 */
[----:B------:R-:W-:Y:S01]  /*2420*/  BSSY B2, `(.L_x_33) ;  /* 0x0000015000027945 */ /* 0x000fe20003800000 */
[----:B------:R-:W-:-:S03]  /*2430*/  ISETP.NE.AND P1, PT, R23, 0x2, PT ;  /* 0x000000021700780c */ /* 0x000fc60003f25270 */
[----:B------:R-:W-:Y:S01]  /*2440*/  IADD3 R24, R14, 0x40, RZ ;  /* 0x000000400e187810 */ /* 0x000fe20007ffe0ff */
[----:B------:R-:W-:-:S03]  /*2450*/  IMAD.IADD R14, R111, 0x1, R8 ;  /* 0x000000016f0e7824 */ /* 0x000fc600078e0208 */
        /* <DEDUP_REMOVED lines=17> */
.L_x_34:
[----:B------:R-:W-:Y:S05]  /*2570*/  BSYNC B2 ;  /* 0x0000000000027941 */ /* 0x000fea0003800000 */
.L_x_33:
[----:B-1----:R-:W-:Y:S01]  /*2580*/  IADD3 R14, R13, 0x40, RZ ;  /* 0x000000400d0e7810 */ /* 0x002fe20007ffe0ff */
[----:B------:R-:W-:Y:S05]  /*2590*/  @!P1 BRA `(.L_x_30) ;  /* 0x0000015000009947 */ /* 0x000fea0003800000 */
[----:B------:R-:W-:Y:S02]  /*25a0*/  IMAD R14, R6, 0x40, R7 ;  /* 0x00000040060e7824 */ /* 0x000fe400078e0207 */
[----:B------:R-:W-:-:S03]  /*25b0*/  IMAD.IADD R15, R111, 0x1, R0 ;  /* 0x000000016f0f7824 */ /* 0x000fc600078e0200 */
[----:B------:R-:W-:Y:S02]  /*25c0*/  IADD3 R23, R14, 0x40, RZ ;  /* 0x000000400e177810 */ /* 0x000fe40007ffe0ff */
[----:B------:R-:W-:Y:S02]  /*25d0*/  IADD3 R14, R13, 0x60, RZ ;  /* 0x000000600d0e7810 */ /* 0x000fe40007ffe0ff */
        /* <DEDUP_REMOVED lines=17> */
.L_x_30:
[----:B------:R-:W-:Y:S05]  /*26f0*/  BSYNC B1 ;  /* 0x0000000000017941 */ /* 0x000fea0003800000 */
.L_x_29:
[----:B------:R-:W-:-:S13]  /*2700*/  ISETP.GE.U32.AND P0, PT, R22, 0x60, PT ;  /* 0x000000601600780c */ /* 0x000fda0003f06070 */
[----:B------:R-:W-:Y:S05]  /*2710*/  @!P0 BRA `(.L_x_28) ;  /* 0x000006e000008947 */ /* 0x000fea0003800000 */
[----:B-1----:R-:W-:-:S03]  /*2720*/  IMAD.SHL.U32 R15, R14, 0x8, RZ ;  /* 0x000000080e0f7824 */ /* 0x002fc600078e00ff */
.L_x_37:
[----:B------:R-:W-:Y:S01]  /*2730*/  IADD3 R20, R14, 0x20, RZ ;  /* 0x000000200e147810 */ /* 0x000fe20007ffe0ff */
[----:B------:R-:W-:Y:S01]  /*2740*/  BSSY B1, `(.L_x_35) ;  /* 0x0000068000017945 */ /* 0x000fe20003800000 */
[C---:B------:R-:W-:Y:S02]  /*2750*/  IADD3 R27, R15.reuse, 0x200, RZ ;  /* 0x000002000f1b7810 */ /* 0x040fe40007ffe0ff */
[----:B------:R-:W-:Y:S02]  /*2760*/  SHF.R.S32.HI R21, RZ, 0x1f, R20 ;  /* 0x0000001fff157819 */ /* 0x000fe40000011414 */
[----:B------:R-:W-:Y:S02]  /*2770*/  IADD3 R23, R15, 0x100, RZ ;  /* 0x000001000f177810 */ /* 0x000fe40007ffe0ff */
[----:B------:R-:W-:Y:S02]  /*2780*/  LEA.HI R22, R21, R20, RZ, 0x3 ;  /* 0x0000001415167211 */ /* 0x000fe400078f18ff */
[----:B------:R-:W-:-:S02]  /*2790*/  SHF.R.S32.HI R20, RZ, 0x1f, R15 ;  /* 0x0000001fff147819 */ /* 0x000fc4000001140f */
[----:B------:R-:W-:Y:S02]  /*27a0*/  SHF.R.S32.HI R28, RZ, 0x1f, R27 ;  /* 0x0000001fff1c7819 */ /* 0x000fe4000001141b */
[----:B------:R-:W-:Y:S02]  /*27b0*/  LEA.HI R20, R20, R15, RZ, 0x6 ;  /* 0x0000000f14147211 */ /* 0x000fe400078f30ff */
[----:B------:R-:W-:Y:S02]  /*27c0*/  SHF.R.S32.HI R24, RZ, 0x1f, R23 ;  /* 0x0000001fff187819 */ /* 0x000fe40000011417 */
[----:B------:R-:W-:Y:S02]  /*27d0*/  LOP3.LUT R20, R20, 0xffffffc0, RZ, 0xc0, !PT ;  /* 0xffffffc014147812 */ /* 0x000fe400078ec0ff */
[----:B------:R-:W-:Y:S02]  /*27e0*/  LEA.HI R28, R28, R27, RZ, 0x6 ;  /* 0x0000001b1c1c7211 */ /* 0x000fe400078f30ff */
[----:B------:R-:W-:Y:S01]  /*27f0*/  SHF.R.S32.HI R21, RZ, 0x1f, R14 ;  /* 0x0000001fff157819 */ /* 0x000fe2000001140e */
[----:B------:R-:W-:Y:S01]  /*2800*/  IMAD.IADD R29, R15, 0x1, -R20 ;  /* 0x000000010f1d7824 */ /* 0x000fe200078e0a14 */
[----:B------:R-:W-:-:S02]  /*2810*/  LEA.HI R24, R24, R23, RZ, 0x6 ;  /* 0x0000001718187211 */ /* 0x000fc400078f30ff */
[----:B------:R-:W-:Y:S01]  /*2820*/  LOP3.LUT R28, R28, 0xffffffc0, RZ, 0xc0, !PT ;  /* 0xffffffc01c1c7812 */ /* 0x000fe200078ec0ff */
[----:B------:R-:W-:Y:S01]  /*2830*/  IMAD R20, R6, 0x40, R29 ;  /* 0x0000004006147824 */ /* 0x000fe200078e021d */
[----:B------:R-:W-:Y:S02]  /*2840*/  IADD3 R25, R14, 0x40, RZ ;  /* 0x000000400e197810 */ /* 0x000fe40007ffe0ff */
[----:B------:R-:W-:Y:S01]  /*2850*/  LEA.HI R21, R21, R14, RZ, 0x3 ;  /* 0x0000000e15157211 */ /* 0x000fe200078f18ff */
[----:B------:R-:W-:Y:S01]  /*2860*/  IMAD.IADD R35, R27, 0x1, -R28 ;  /* 0x000000011b237824 */ /* 0x000fe200078e0a1c */
[----:B------:R-:W-:Y:S02]  /*2870*/  LOP3.LUT R24, R24, 0xffffffc0, RZ, 0xc0, !PT ;  /* 0xffffffc018187812 */ /* 0x000fe400078ec0ff */
[----:B------:R-:W-:Y:S02]  /*2880*/  SHF.R.S32.HI R26, RZ, 0x1f, R25 ;  /* 0x0000001fff1a7819 */ /* 0x000fe40000011419 */
[----:B------:R-:W-:Y:S01]  /*2890*/  SHF.R.S32.HI R28, RZ, 0x3, R21 ;  /* 0x00000003ff1c7819 */ /* 0x000fe20000011415 */
[----:B------:R-:W-:Y:S01]  /*28a0*/  IMAD.IADD R31, R23, 0x1, -R24 ;  /* 0x00000001171f7824 */ /* 0x000fe200078e0a18 */
[----:B------:R-:W-:Y:S01]  /*28b0*/  IADD3 R32, R20, 0x40, RZ ;  /* 0x0000004014207810 */ /* 0x000fe20007ffe0ff */
[----:B------:R-:W-:Y:S01]  /*28c0*/  IMAD R21, R6, 0x40, R35 ;  /* 0x0000004006157824 */ /* 0x000fe200078e0223 */
[----:B------:R-:W-:Y:S01]  /*28d0*/  LEA.HI R26, R26, R25, RZ, 0x3 ;  /* 0x000000191a1a7211 */ /* 0x000fe200078f18ff */
[----:B------:R-:W-:Y:S01]  /*28e0*/  IMAD.IADD R27, R111, 0x1, R28 ;  /* 0x000000016f1b7824 */ /* 0x000fe200078e021c */
[----:B------:R-:W-:Y:S01]  /*28f0*/  ISETP.GE.AND P1, PT, R32, c[0x0][0x180], PT ;  /* 0x0000600020007a0c */ /* 0x000fe20003f26270 */
[----:B------:R-:W-:Y:S01]  /*2900*/  IMAD R20, R6, 0x40, R31 ;  /* 0x0000004006147824 */ /* 0x000fe200078e021f */
[----:B------:R-:W-:-:S02]  /*2910*/  SHF.R.S32.HI R40, RZ, 0x3, R26 ;  /* 0x00000003ff287819 */ /* 0x000fc4000001141a */
[----:B------:R-:W-:Y:S02]  /*2920*/  IADD3 R24, R15, 0x300, RZ ;  /* 0x000003000f187810 */ /* 0x000fe40007ffe0ff */
[----:B------:R-:W-:Y:S01]  /*2930*/  SHF.R.S32.HI R30, RZ, 0x3, R22 ;  /* 0x00000003ff1e7819 */ /* 0x000fe20000011416 */
[----:B------:R-:W-:Y:S01]  /*2940*/  IMAD.IADD R41, R111, 0x1, R40 ;  /* 0x000000016f297824 */ /* 0x000fe200078e0228 */
[----:B------:R-:W-:Y:S02]  /*2950*/  ISETP.GE.OR P1, PT, R27, c[0x0][0x178], P1 ;  /* 0x00005e001b007a0c */ /* 0x000fe40000f26670 */
[----:B------:R-:W-:Y:S01]  /*2960*/  IADD3 R42, R21, 0x40, RZ ;  /* 0x00000040152a7810 */ /* 0x000fe20007ffe0ff */
[----:B------:R-:W-:Y:S01]  /*2970*/  IMAD.IADD R33, R111, 0x1, R30 ;  /* 0x000000016f217824 */ /* 0x000fe200078e021e */
[----:B------:R-:W-:Y:S02]  /*2980*/  IADD3 R34, R20, 0x40, RZ ;  /* 0x0000004014227810 */ /* 0x000fe40007ffe0ff */
[----:B------:R-:W-:-:S02]  /*2990*/  SHF.R.S32.HI R25, RZ, 0x1f, R24 ;  /* 0x0000001fff197819 */ /* 0x000fc40000011418 */
[----:B------:R-:W-:Y:S02]  /*29a0*/  ISETP.GE.AND P2, PT, R42, c[0x0][0x180], PT ;  /* 0x000060002a007a0c */ /* 0x000fe40003f46270 */
[----:B------:R-:W-:Y:S02]  /*29b0*/  ISETP.GE.AND P0, PT, R34, c[0x0][0x180], PT ;  /* 0x0000600022007a0c */ /* 0x000fe40003f06270 */
[----:B------:R-:W-:Y:S01]  /*29c0*/  LEA.HI R25, R25, R24, RZ, 0x6 ;  /* 0x0000001819197211 */ /* 0x000fe200078f30ff */
[----:B------:R-:W-:Y:S01]  /*29d0*/  @!P1 IMAD R21, R27, c[0x0][0x180], RZ ;  /* 0x000060001b159a24 */ /* 0x000fe200078e02ff */
[----:B------:R-:W-:Y:S01]  /*29e0*/  ISETP.GE.OR P2, PT, R41, c[0x0][0x178], P2 ;  /* 0x00005e0029007a0c */ /* 0x000fe20001746670 */
[----:B------:R-:W-:Y:S01]  /*29f0*/  @!P1 IMAD R20, R28, 0x48, R29 ;  /* 0x000000481c149824 */ /* 0x000fe200078e021d */
[----:B------:R-:W-:Y:S02]  /*2a00*/  ISETP.GE.OR P0, PT, R33, c[0x0][0x178], P0 ;  /* 0x00005e0021007a0c */ /* 0x000fe40000706670 */
[----:B------:R-:W-:-:S02]  /*2a10*/  LOP3.LUT R25, R25, 0xffffffc0, RZ, 0xc0, !PT ;  /* 0xffffffc019197812 */ /* 0x000fc400078ec0ff */
[----:B------:R-:W-:Y:S02]  /*2a20*/  IADD3 R23, R14, 0x60, RZ ;  /* 0x000000600e177810 */ /* 0x000fe40007ffe0ff */
[----:B------:R-:W-:Y:S01]  /*2a30*/  @!P1 LOP3.LUT R49, R12, 0x1, RZ, 0xc0, !PT ;  /* 0x000000010c319812 */ /* 0x000fe200078ec0ff */
[----:B------:R-:W-:Y:S01]  /*2a40*/  IMAD.IADD R43, R24, 0x1, -R25 ;  /* 0x00000001182b7824 */ /* 0x000fe200078e0a19 */
[----:B------:R-:W-:Y:S02]  /*2a50*/  SHF.R.S32.HI R22, RZ, 0x1f, R23 ;  /* 0x0000001fff167819 */ /* 0x000fe40000011417 */
[----:B------:R-:W-:Y:S01]  /*2a60*/  @!P1 SHF.R.S32.HI R24, RZ, 0x1f, R32 ;  /* 0x0000001fff189819 */ /* 0x000fe20000011420 */
[----:B------:R-:W-:Y:S01]  /*2a70*/  @!P1 IMAD R27, R49, 0x2400, R20 ;  /* 0x00002400311b9824 */ /* 0x000fe200078e0214 */
[----:B------:R-:W-:Y:S01]  /*2a80*/  @!P1 IADD3 R32, P3, R32, R21, RZ ;  /* 0x0000001520209210 */ /* 0x000fe20007f7e0ff */
[----:B------:R-:W-:Y:S01]  /*2a90*/  @!P0 IMAD R20, R30, 0x48, R31 ;  /* 0x000000481e148824 */ /* 0x000fe200078e021f */
[----:B------:R-:W-:Y:S01]  /*2aa0*/  LEA.HI R26, R22, R23, RZ, 0x3 ;  /* 0x00000017161a7211 */ /* 0x000fe200078f18ff */
[----:B------:R-:W-:Y:S01]  /*2ab0*/  @!P2 IMAD R22, R40, 0x48, R35 ;  /* 0x000000482816a824 */ /* 0x000fe200078e0223 */
[----:B------:R-:W-:Y:S01]  /*2ac0*/  @!P0 LOP3.LUT R29, R12, 0x1, RZ, 0xc0, !PT ;  /* 0x000000010c1d8812 */ /* 0x000fe200078ec0ff */
[----:B------:R-:W-:Y:S01]  /*2ad0*/  @!P2 IMAD R23, R41, c[0x0][0x180], RZ ;  /* 0x000060002917aa24 */ /* 0x000fe200078e02ff */
[----:B------:R-:W-:Y:S01]  /*2ae0*/  @!P1 LEA.HI.X.SX32 R35, R21, R24, 0x1, P3 ;  /* 0x0000001815239211 */ /* 0x000fe200018f0eff */
[----:B------:R-:W-:Y:S01]  /*2af0*/  @!P0 IMAD R21, R33, c[0x0][0x180], RZ ;  /* 0x0000600021158a24 */ /* 0x000fe200078e02ff */
[----:B------:R-:W-:Y:S01]  /*2b00*/  @!P2 SHF.R.S32.HI R24, RZ, 0x1f, R42 ;  /* 0x0000001fff18a819 */ /* 0x000fe2000001142a */
[----:B------:R-:W-:Y:S01]  /*2b10*/  @!P0 IMAD R29, R29, 0x2400, R20 ;  /* 0x000024001d1d8824 */ /* 0x000fe200078e0214 */
[----:B------:R-:W-:Y:S01]  /*2b20*/  @!P2 IADD3 R25, P5, R42, R23, RZ ;  /* 0x000000172a19a210 */ /* 0x000fe20007fbe0ff */
[----:B------:R-:W-:Y:S01]  /*2b30*/  @!P1 IMAD.SHL.U32 R27, R27, 0x2, RZ ;  /* 0x000000021b1b9824 */ /* 0x000fe200078e00ff */
[----:B------:R-:W-:Y:S01]  /*2b40*/  @!P2 LOP3.LUT R31, R12, 0x1, RZ, 0xc0, !PT ;  /* 0x000000010c1fa812 */ /* 0x000fe200078ec0ff */
[----:B------:R-:W-:Y:S01]  /*2b50*/  @!P0 IMAD.SHL.U32 R29, R29, 0x2, RZ ;  /* 0x000000021d1d8824 */ /* 0x000fe200078e00ff */
[----:B------:R-:W-:-:S02]  /*2b60*/  @!P0 SHF.R.S32.HI R20, RZ, 0x1f, R34 ;  /* 0x0000001fff148819 */ /* 0x000fc40000011422 */
[----:B------:R-:W-:Y:S01]  /*2b70*/  @!P0 IADD3 R30, P3, R34, R21, RZ ;  /* 0x00000015221e8210 */ /* 0x000fe20007f7e0ff */
[----:B------:R-:W-:Y:S01]  /*2b80*/  @!P2 IMAD R31, R31, 0x2400, R22 ;  /* 0x000024001f1fa824 */ /* 0x000fe200078e0216 */
[----:B------:R-:W-:Y:S02]  /*2b90*/  @!P2 LEA.HI.X.SX32 R28, R23, R24, 0x1, P5 ;  /* 0x00000018171ca211 */ /* 0x000fe400028f0eff */
[----:B------:R-:W-:Y:S01]  /*2ba0*/  @!P2 LEA R24, P5, R25, c[0x0][0x160], 0x1 ;  /* 0x000058001918aa11 */ /* 0x000fe200078a08ff */
[----:B------:R-:W-:Y:S01]  /*2bb0*/  @!P2 IMAD.SHL.U32 R31, R31, 0x2, RZ ;  /* 0x000000021f1fa824 */ /* 0x000fe200078e00ff */
[----:B------:R-:W-:Y:S02]  /*2bc0*/  @!P0 LEA.HI.X.SX32 R33, R21, R20, 0x1, P3 ;  /* 0x0000001415218211 */ /* 0x000fe400018f0eff */
[----:B------:R-:W-:Y:S02]  /*2bd0*/  @!P1 LEA R20, P3, R32, c[0x0][0x160], 0x1 ;  /* 0x0000580020149a11 */ /* 0x000fe400078608ff */
[----:B------:R-:W-:-:S02]  /*2be0*/  @!P0 LEA R22, P4, R30, c[0x0][0x160], 0x1 ;  /* 0x000058001e168a11 */ /* 0x000fc400078808ff */
[----:B------:R-:W-:Y:S01]  /*2bf0*/  @!P2 LEA.HI.X R25, R25, c[0x0][0x164], R28, 0x1, P5 ;  /* 0x000059001919aa11 */ /* 0x000fe200028f0c1c */
[----:B------:R-:W-:Y:S01]  /*2c00*/  IMAD R28, R6, 0x40, R43 ;  /* 0x00000040061c7824 */ /* 0x000fe200078e022b */
[----:B------:R-:W-:Y:S02]  /*2c10*/  @!P1 LEA.HI.X R21, R32, c[0x0][0x164], R35, 0x1, P3 ;  /* 0x0000590020159a11 */ /* 0x000fe400018f0c23 */
[----:B------:R-:W-:Y:S02]  /*2c20*/  @!P0 LEA.HI.X R23, R30, c[0x0][0x164], R33, 0x1, P4 ;  /* 0x000059001e178a11 */ /* 0x000fe400020f0c21 */
[----:B------:R-:W-:Y:S01]  /*2c30*/  SHF.R.S32.HI R30, RZ, 0x3, R26 ;  /* 0x00000003ff1e7819 */ /* 0x000fe2000001141a */
[----:B------:R-:W-:Y:S01]  /*2c40*/  @!PT LDS RZ, [RZ] ;  /* 0x00000000fffff984 */ /* 0x000fe20000000800 */
[----:B------:R-:W-:Y:S01]  /*2c50*/  @!PT LDS RZ, [RZ] ;  /* 0x00000000fffff984 */ /* 0x000fe20000000800 */
[----:B------:R-:W-:Y:S01]  /*2c60*/  @!PT LDS RZ, [RZ] ;  /* 0x00000000fffff984 */ /* 0x000fe20000000800 */
[----:B------:R1:W-:Y:S01]  /*2c70*/  @!P1 LDGSTS.E.128 [R27+0x80], [R20.64] ;  /* 0x00080000141b9fae */ /* 0x0003e2000b921c44 */
[----:B------:R-:W-:Y:S02]  /*2c80*/  IADD3 R33, R28, 0x40, RZ ;  /* 0x000000401c217810 */ /* 0x000fe40007ffe0ff */
[----:B------:R-:W-:Y:S01]  /*2c90*/  IADD3 R26, R14, 0x80, RZ ;  /* 0x000000800e1a7810 */ /* 0x000fe20007ffe0ff */
[----:B------:R1:W-:Y:S01]  /*2ca0*/  @!P0 LDGSTS.E.128 [R29+0x80], [R22.64] ;  /* 0x00080000161d8fae */ /* 0x0003e2000b921c44 */
[----:B------:R-:W-:Y:S01]  /*2cb0*/  IMAD.IADD R28, R111, 0x1, R30 ;  /* 0x000000016f1c7824 */ /* 0x000fe200078e021e */
[----:B------:R-:W-:-:S02]  /*2cc0*/  ISETP.GE.AND P1, PT, R33, c[0x0][0x180], PT ;  /* 0x0000600021007a0c */ /* 0x000fc40003f26270 */
[----:B------:R1:W-:Y:S01]  /*2cd0*/  @!P2 LDGSTS.E.128 [R31+0x80], [R24.64] ;  /* 0x00080000181fafae */ /* 0x0003e2000b921c44 */
[----:B------:R-:W-:Y:S02]  /*2ce0*/  ISETP.GE.AND P0, PT, R14, 0x380, PT ;  /* 0x000003800e00780c */ /* 0x000fe40003f06270 */
[----:B------:R-:W-:-:S13]  /*2cf0*/  ISETP.GE.OR P1, PT, R28, c[0x0][0x178], P1 ;  /* 0x00005e001c007a0c */ /* 0x000fda0000f26670 */
[----:B------:R-:W-:Y:S05]  /*2d00*/  @P1 BRA `(.L_x_36) ;  /* 0x000000b000001947 */ /* 0x000fea0003800000 */
[----:B-1----:R-:W-:Y:S01]  /*2d10*/  IMAD R20, R28, c[0x0][0x180], RZ ;  /* 0x000060001c147a24 */ /* 0x002fe200078e02ff */
        /* <DEDUP_REMOVED lines=9> */
[----:B------:R1:W-:Y:S04]  /*2db0*/  LDGSTS.E.128 [R23+0x80], [R20.64] ;  /* 0x0008000014177fae */ /* 0x0003e8000b921c44 */
.L_x_36:
[----:B-1----:R-:W-:Y:S05]  /*2dc0*/  BSYNC B1 ;  /* 0x0000000000017941 */ /* 0x002fea0003800000 */
.L_x_35:
[----:B------:R-:W-:Y:S01]  /*2dd0*/  IMAD.MOV.U32 R14, RZ, RZ, R26 ;  /* 0x000000ffff0e7224 */ /* 0x000fe200078e001a */
[----:B------:R-:W-:Y:S01]  /*2de0*/  IADD3 R15, R15, 0x400, RZ ;  /* 0x000004000f0f7810 */ /* 0x000fe20007ffe0ff */
[----:B------:R-:W-:Y:S05]  /*2df0*/  @!P0 BRA `(.L_x_37) ;  /* 0xfffff93000008947 */ /* 0x000fea000383ffff */
.L_x_28:
[----:B------:R-:W-:Y:S05]  /*2e00*/  BSYNC B0 ;  /* 0x0000000000007941 */ /* 0x000fea0003800000 */
.L_x_27:
[----:B------:R-:W-:Y:S01]  /*2e10*/  ISETP.GT.AND P0, PT, R13, 0x1ff, PT ;  /* 0x000001ff0d00780c */ /* 0x000fe20003f04270 */
[----:B------:R-:W-:-:S12]  /*2e20*/  BSSY B0, `(.L_x_38) ;  /* 0x00000ac000007945 */ /* 0x000fd80003800000 */
[----:B------:R-:W-:Y:S05]  /*2e30*/  @P0 BRA `(.L_x_39) ;  /* 0x00000aa000000947 */ /* 0x000fea0003800000 */
[C---:B------:R-:W-:Y:S01]  /*2e40*/  IMNMX R14, R13.reuse, 0x1e0, !PT ;  /* 0x000001e00d0e7817 */ /* 0x040fe20007800200 */
[----:B------:R-:W-:Y:S01]  /*2e50*/  BSSY B1, `(.L_x_40) ;  /* 0x0000045000017945 */ /* 0x000fe20003800000 */
[----:B-1----:R-:W-:Y:S02]  /*2e60*/  LOP3.LUT R15, R12, 0x1, RZ, 0xc0, !PT ;  /* 0x000000010c0f7812 */ /* 0x002fe400078ec0ff */
[----:B------:R-:W-:-:S04]  /*2e70*/  IADD3 R23, -R13, 0x1f, R14 ;  /* 0x0000001f0d177810 */ /* 0x000fc80007ffe10e */
[----:B------:R-:W-:-:S04]  /*2e80*/  LEA.HI R14, R23, 0x1, RZ, 0x1b ;  /* 0x00000001170e7811 */ /* 0x000fc800078fd8ff */
[----:B------:R-:W-:Y:S01]  /*2e90*/  LOP3.LUT P0, RZ, R14, 0x3, RZ, 0xc0, !PT ;  /* 0x000000030eff7812 */ /* 0x000fe2000780c0ff */
[----:B------:R-:W-:-:S04]  /*2ea0*/  IMAD.MOV.U32 R14, RZ, RZ, 0x2400 ;  /* 0x00002400ff0e7424 */ /* 0x000fc800078e00ff */
[----:B------:R-:W-:-:S08]  /*2eb0*/  IMAD R14, R15, R14, 0x9080 ;  /* 0x000090800f0e7424 */ /* 0x000fd000078e020e */
[----:B------:R-:W-:Y:S05]  /*2ec0*/  @!P0 BRA `(.L_x_41) ;  /* 0x000003d000008947 */ /* 0x000fea0003800000 */
[----:B------:R-:W-:Y:S01]  /*2ed0*/  IMAD.IADD R13, R110, 0x1, R4 ;  /* 0x000000016e0d7824 */ /* 0x000fe200078e0204 */
[----:B------:R-:W1:Y:S01]  /*2ee0*/  S2R R24, SR_TID.X ;  /* 0x0000000000187919 */ /* 0x000e620000002100 */
[----:B------:R-:W-:-:S03]  /*2ef0*/  IMAD R20, R12, 0x40, R9 ;  /* 0x000000400c147824 */ /* 0x000fc600078e0209 */
[----:B------:R-:W-:-:S04]  /*2f00*/  ISETP.GE.AND P0, PT, R13, c[0x0][0x17c], PT ;  /* 0x00005f000d007a0c */ /* 0x000fc80003f06270 */
[----:B------:R-:W-:-:S13]  /*2f10*/  ISETP.GE.OR P0, PT, R20, c[0x0][0x180], P0 ;  /* 0x0000600014007a0c */ /* 0x000fda0000706670 */
[----:B------:R-:W-:Y:S01]  /*2f20*/  @!P0 IMAD R20, R20, c[0x0][0x17c], RZ ;  /* 0x00005f0014148a24 */ /* 0x000fe200078e02ff */
[----:B------:R-:W-:Y:S01]  /*2f30*/  @!P0 SHF.R.S32.HI R15, RZ, 0x1f, R13 ;  /* 0x0000001fff0f8819 */ /* 0x000fe2000001140d */
[----:B------:R-:W-:Y:S01]  /*2f40*/  @!P0 IMAD R25, R9, 0x48, R4 ;  /* 0x0000004809198824 */ /* 0x000fe200078e0204 */
[C---:B-1----:R-:W-:Y:S02]  /*2f50*/  IMNMX R27, R24.reuse, 0x1e0, !PT ;  /* 0x000001e0181b7817 */ /* 0x042fe40007800200 */
[----:B------:R-:W-:Y:S02]  /*2f60*/  @!P0 IADD3 R13, P1, R13, R20, RZ ;  /* 0x000000140d0d8210 */ /* 0x000fe40007f3e0ff */
[----:B------:R-:W-:Y:S02]  /*2f70*/  IADD3 R27, -R24, 0x1f, R27 ;  /* 0x0000001f181b7810 */ /* 0x000fe40007ffe11b */
[----:B------:R-:W-:Y:S01]  /*2f80*/  @!P0 LEA.HI.X.SX32 R22, R20, R15, 0x1, P1 ;  /* 0x0000000f14168211 */ /* 0x000fe200008f0eff */
[----:B------:R-:W-:Y:S01]  /*2f90*/  @!P0 IMAD R15, R25, 0x2, R14 ;  /* 0x00000002190f8824 */ /* 0x000fe200078e020e */
[----:B------:R-:W-:-:S04]  /*2fa0*/  @!P0 LEA R20, P1, R13, c[0x0][0x168], 0x1 ;  /* 0x00005a000d148a11 */ /* 0x000fc800078208ff */
[----:B------:R-:W-:Y:S02]  /*2fb0*/  @!P0 LEA.HI.X R21, R13, c[0x0][0x16c], R22, 0x1, P1 ;  /* 0x00005b000d158a11 */ /* 0x000fe400008f0c16 */
[----:B------:R-:W-:Y:S02]  /*2fc0*/  LEA.HI R22, R27, 0x1, RZ, 0x1b ;  /* 0x000000011b167811 */ /* 0x000fe400078fd8ff */
[----:B------:R-:W-:Y:S01]  /*2fd0*/  IADD3 R13, R24, 0x20, RZ ;  /* 0x00000020180d7810 */ /* 0x000fe20007ffe0ff */
[----:B------:R-:W-:Y:S01]  /*2fe0*/  @!PT LDS RZ, [RZ] ;  /* 0x00000000fffff984 */ /* 0x000fe20000000800 */
[----:B------:R-:W-:Y:S01]  /*2ff0*/  @!PT LDS RZ, [RZ] ;  /* 0x00000000fffff984 */ /* 0x000fe20000000800 */
[----:B------:R-:W-:Y:S01]  /*3000*/  @!PT LDS RZ, [RZ] ;  /* 0x00000000fffff984 */ /* 0x000fe20000000800 */
[----:B------:R1:W-:Y:S01]  /*3010*/  @!P0 LDGSTS.E.128 [R15], [R20.64] ;  /* 0x00000000140f8fae */ /* 0x0003e2000b921c44 */
[----:B------:R-:W-:-:S04]  /*3020*/  LOP3.LUT R22, R22, 0x3, RZ, 0xc0, !PT ;  /* 0x0000000316167812 */ /* 0x000fc800078ec0ff */
[----:B------:R-:W-:-:S13]  /*3030*/  ISETP.NE.AND P0, PT, R22, 0x1, PT ;  /* 0x000000011600780c */ /* 0x000fda0003f05270 */
[----:B------:R-:W-:Y:S05]  /*3040*/  @!P0 BRA `(.L_x_41) ;  /* 0x0000025000008947 */ /* 0x000fea0003800000 */
[----:B-1----:R-:W-:Y:S01]  /*3050*/  IMAD.IADD R13, R110, 0x1, R5 ;  /* 0x000000016e0d7824 */ /* 0x002fe200078e0205 */
[----:B------:R-:W-:Y:S01]  /*3060*/  BSSY B2, `(.L_x_42) ;  /* 0x000000f000027945 */ /* 0x000fe20003800000 */
[----:B------:R-:W-:Y:S01]  /*3070*/  IMAD R20, R12, 0x40, R8 ;  /* 0x000000400c147824 */ /* 0x000fe200078e0208 */
[----:B------:R-:W-:Y:S02]  /*3080*/  ISETP.NE.AND P1, PT, R22, 0x2, PT ;  /* 0x000000021600780c */ /* 0x000fe40003f25270 */
[----:B------:R-:W-:-:S04]  /*3090*/  ISETP.GE.AND P0, PT, R13, c[0x0][0x17c], PT ;  /* 0x00005f000d007a0c */ /* 0x000fc80003f06270 */
[----:B------:R-:W-:-:S13]  /*30a0*/  ISETP.GE.OR P0, PT, R20, c[0x0][0x180], P0 ;  /* 0x0000600014007a0c */ /* 0x000fda0000706670 */
[----:B------:R-:W-:Y:S05]  /*30b0*/  @P0 BRA `(.L_x_43) ;  /* 0x0000009000000947 */ /* 0x000fea0003800000 */
[----:B------:R-:W-:Y:S01]  /*30c0*/  IMAD R20, R20, c[0x0][0x17c], RZ ;  /* 0x00005f0014147a24 */ /* 0x000fe200078e02ff */
[----:B------:R-:W-:Y:S01]  /*30d0*/  SHF.R.S32.HI R15, RZ, 0x1f, R13 ;  /* 0x0000001fff0f7819 */ /* 0x000fe2000001140d */
[----:B------:R-:W-:-:S03]  /*30e0*/  IMAD R25, R8, 0x48, R5 ;  /* 0x0000004808197824 */ /* 0x000fc600078e0205 */
[----:B------:R-:W-:-:S04]  /*30f0*/  IADD3 R13, P0, R13, R20, RZ ;  /* 0x000000140d0d7210 */ /* 0x000fc80007f1e0ff */
[----:B------:R-:W-:Y:S02]  /*3100*/  LEA.HI.X.SX32 R22, R20, R15, 0x1, P0 ;  /* 0x0000000f14167211 */ /* 0x000fe400000f0eff */
[----:B------:R-:W-:-:S04]  /*3110*/  LEA R20, P0, R13, c[0x0][0x168], 0x1 ;  /* 0x00005a000d147a11 */ /* 0x000fc800078008ff */
[----:B------:R-:W-:Y:S01]  /*3120*/  LEA.HI.X R21, R13, c[0x0][0x16c], R22, 0x1, P0 ;  /* 0x00005b000d157a11 */ /* 0x000fe200000f0c16 */
[----:B------:R-:W-:-:S05]  /*3130*/  IMAD R13, R25, 0x2, R14 ;  /* 0x00000002190d7824 */ /* 0x000fca00078e020e */
[----:B------:R1:W-:Y:S03]  /*3140*/  LDGSTS.E.128 [R13], [R20.64] ;  /* 0x00000000140d7fae */ /* 0x0003e6000b921c44 */
.L_x_43:
[----:B------:R-:W-:Y:S05]  /*3150*/  BSYNC B2 ;  /* 0x0000000000027941 */ /* 0x000fea0003800000 */
.L_x_42:
[----:B-1----:R-:W-:Y:S01]  /*3160*/  IADD3 R13, R24, 0x40, RZ ;  /* 0x00000040180d7810 */ /* 0x002fe20007ffe0ff */
[----:B------:R-:W-:Y:S05]  /*3170*/  @!P1 BRA `(.L_x_41) ;  /* 0x0000012000009947 */ /* 0x000fea0003800000 */
[----:B------:R-:W-:Y:S01]  /*3180*/  IMAD.IADD R15, R110, 0x1, R7 ;  /* 0x000000016e0f7824 */ /* 0x000fe200078e0207 */
[----:B------:R-:W-:Y:S01]  /*3190*/  IADD3 R13, R24, 0x60, RZ ;  /* 0x00000060180d7810 */ /* 0x000fe20007ffe0ff */
[----:B------:R-:W-:-:S03]  /*31a0*/  IMAD R20, R12, 0x40, R0 ;  /* 0x000000400c147824 */ /* 0x000fc600078e0200 */
        /* <DEDUP_REMOVED lines=11> */
[----:B------:R-:W-:Y:S01]  /*3260*/  @!PT LDS RZ, [RZ] ;  /* 0x00000000fffff984 */ /* 0x000fe20000000800 */
[----:B------:R-:W-:Y:S01]  /*3270*/  @!PT LDS RZ, [RZ] ;  /* 0x00000000fffff984 */ /* 0x000fe20000000800 */
[----:B------:R-:W-:Y:S01]  /*3280*/  @!PT LDS RZ, [RZ] ;  /* 0x00000000fffff984 */ /* 0x000fe20000000800 */
[----:B------:R1:W-:Y:S03]  /*3290*/  LDGSTS.E.128 [R15], [R20.64] ;  /* 0x00000000140f7fae */ /* 0x0003e6000b921c44 */
.L_x_41:
[----:B-1----:R-:W-:Y:S05]  /*32a0*/  BSYNC B1 ;  /* 0x0000000000017941 */ /* 0x002fea0003800000 */
.L_x_40:
[----:B------:R-:W-:-:S13]  /*32b0*/  ISETP.GE.U32.AND P0, PT, R23, 0x60, PT ;  /* 0x000000601700780c */ /* 0x000fda0003f06070 */
[----:B------:R-:W-:Y:S05]  /*32c0*/  @!P0 BRA `(.L_x_39) ;  /* 0x0000061000008947 */ /* 0x000fea0003800000 */
.L_x_46:
[C---:B------:R-:W-:Y:S01]  /*32d0*/  IADD3 R21, R13.reuse, 0x20, RZ ;  /* 0x000000200d157810 */ /* 0x040fe20007ffe0ff */
[C---:B------:R-:W-:Y:S01]  /*32e0*/  IMAD.SHL.U32 R15, R13.reuse, 0x8, RZ ;  /* 0x000000080d0f7824 */ /* 0x040fe200078e00ff */
[----:B------:R-:W-:Y:S01]  /*32f0*/  IADD3 R23, R13, 0x40, RZ ;  /* 0x000000400d177810 */ /* 0x000fe20007ffe0ff */
[----:B------:R-:W-:Y:S01]  /*3300*/  BSSY B1, `(.L_x_44) ;  /* 0x000005b000017945 */ /* 0x000fe20003800000 */
[----:B------:R-:W-:Y:S02]  /*3310*/  SHF.R.S32.HI R22, RZ, 0x1f, R21 ;  /* 0x0000001fff167819 */ /* 0x000fe40000011415 */
[----:B------:R-:W-:Y:S01]  /*3320*/  SHF.R.S32.HI R20, RZ, 0x1f, R15 ;  /* 0x0000001fff147819 */ /* 0x000fe2000001140f */
[----:B------:R-:W-:Y:S01]  /*3330*/  IMAD.SHL.U32 R25, R23, 0x8, RZ ;  /* 0x0000000817197824 */ /* 0x000fe200078e00ff */
[----:B------:R-:W-:Y:S01]  /*3340*/  LEA.HI R22, R22, R21, RZ, 0x3 ;  /* 0x0000001516167211 */ /* 0x000fe200078f18ff */
[----:B------:R-:W-:Y:S01]  /*3350*/  IMAD.SHL.U32 R21, R21, 0x8, RZ ;  /* 0x0000000815157824 */ /* 0x000fe200078e00ff */
[----:B------:R-:W-:-:S02]  /*3360*/  LEA.HI R20, R20, R15, RZ, 0x6 ;  /* 0x0000000f14147211 */ /* 0x000fc400078f30ff */
[----:B------:R-:W-:Y:S02]  /*3370*/  SHF.R.S32.HI R28, RZ, 0x1f, R25 ;  /* 0x0000001fff1c7819 */ /* 0x000fe40000011419 */
[----:B------:R-:W-:Y:S02]  /*3380*/  SHF.R.S32.HI R24, RZ, 0x1f, R21 ;  /* 0x0000001fff187819 */ /* 0x000fe40000011415 */
[----:B------:R-:W-:Y:S02]  /*3390*/  LOP3.LUT R20, R20, 0xffffffc0, RZ, 0xc0, !PT ;  /* 0xffffffc014147812 */ /* 0x000fe400078ec0ff */
[----:B------:R-:W-:Y:S02]  /*33a0*/  LEA.HI R24, R24, R21, RZ, 0x6 ;  /* 0x0000001518187211 */ /* 0x000fe400078f30ff */
[----:B------:R-:W-:Y:S01]  /*33b0*/  LEA.HI R28, R28, R25, RZ, 0x6 ;  /* 0x000000191c1c7211 */ /* 0x000fe200078f30ff */
[----:B------:R-:W-:Y:S01]  /*33c0*/  IMAD.IADD R27, R15, 0x1, -R20 ;  /* 0x000000010f1b7824 */ /* 0x000fe200078e0a14 */
[----:B------:R-:W-:-:S02]  /*33d0*/  SHF.R.S32.HI R20, RZ, 0x1f, R13 ;  /* 0x0000001fff147819 */ /* 0x000fc4000001140d */
[----:B------:R-:W-:Y:S01]  /*33e0*/  SHF.R.S32.HI R26, RZ, 0x1f, R23 ;  /* 0x0000001fff1a7819 */ /* 0x000fe20000011417 */
[----:B------:R-:W-:Y:S01]  /*33f0*/  IMAD.IADD R31, R110, 0x1, R27 ;  /* 0x000000016e1f7824 */ /* 0x000fe200078e021b */
[----:B------:R-:W-:Y:S02]  /*3400*/  LOP3.LUT R24, R24, 0xffffffc0, RZ, 0xc0, !PT ;  /* 0xffffffc018187812 */ /* 0x000fe400078ec0ff */
[----:B------:R-:W-:Y:S02]  /*3410*/  LOP3.LUT R28, R28, 0xffffffc0, RZ, 0xc0, !PT ;  /* 0xffffffc01c1c7812 */ /* 0x000fe400078ec0ff */
[----:B------:R-:W-:Y:S01]  /*3420*/  LEA.HI R20, R20, R13, RZ, 0x3 ;  /* 0x0000000d14147211 */ /* 0x000fe200078f18ff */
[----:B------:R-:W-:Y:S01]  /*3430*/  IMAD.IADD R30, R21, 0x1, -R24 ;  /* 0x00000001151e7824 */ /* 0x000fe200078e0a18 */
[----:B------:R-:W-:Y:S01]  /*3440*/  LEA.HI R26, R26, R23, RZ, 0x3 ;  /* 0x000000171a1a7211 */ /* 0x000fe200078f18ff */
[----:B------:R-:W-:Y:S01]  /*3450*/  IMAD.IADD R34, R25, 0x1, -R28 ;  /* 0x0000000119227824 */ /* 0x000fe200078e0a1c */
[----:B------:R-:W-:Y:S01]  /*3460*/  IADD3 R15, R13, 0x60, RZ ;  /* 0x000000600d0f7810 */ /* 0x000fe20007ffe0ff */
[C---:B------:R-:W-:Y:S01]  /*3470*/  IMAD.IADD R32, R110.reuse, 0x1, R30 ;  /* 0x000000016e207824 */ /* 0x040fe200078e021e */
[----:B------:R-:W-:Y:S01]  /*3480*/  SHF.R.S32.HI R24, RZ, 0x3, R20 ;  /* 0x00000003ff187819 */ /* 0x000fe20000011414 */
[----:B------:R-:W-:Y:S01]  /*3490*/  IMAD.IADD R41, R110, 0x1, R34 ;  /* 0x000000016e297824 */ /* 0x000fe200078e0222 */
[----:B------:R-:W-:Y:S01]  /*34a0*/  SHF.R.S32.HI R29, RZ, 0x3, R22 ;  /* 0x00000003ff1d7819 */ /* 0x000fe20000011416 */
[----:B------:R-:W-:Y:S01]  /*34b0*/  IMAD.SHL.U32 R23, R15, 0x8, RZ ;  /* 0x000000080f177824 */ /* 0x000fe200078e00ff */
[----:B------:R-:W-:Y:S01]  /*34c0*/  SHF.R.S32.HI R33, RZ, 0x3, R26 ;  /* 0x00000003ff217819 */ /* 0x000fe2000001141a */
[C---:B------:R-:W-:Y:S01]  /*34d0*/  IMAD R25, R12.reuse, 0x40, R24 ;  /* 0x000000400c197824 */ /* 0x040fe200078e0218 */
[----:B------:R-:W-:Y:S01]  /*34e0*/  ISETP.GE.AND P1, PT, R31, c[0x0][0x17c], PT ;  /* 0x00005f001f007a0c */ /* 0x000fe20003f26270 */
[----:B------:R-:W-:Y:S01]  /*34f0*/  IMAD R28, R12, 0x40, R29 ;  /* 0x000000400c1c7824 */ /* 0x000fe200078e021d */
[----:B------:R-:W-:Y:S01]  /*3500*/  ISETP.GE.AND P0, PT, R32, c[0x0][0x17c], PT ;  /* 0x00005f0020007a0c */ /* 0x000fe20003f06270 */
[----:B------:R-:W-:Y:S01]  /*3510*/  IMAD R35, R12, 0x40, R33 ;  /* 0x000000400c237824 */ /* 0x000fe200078e0221 */
[----:B------:R-:W-:-:S02]  /*3520*/  ISETP.GE.AND P2, PT, R41, c[0x0][0x17c], PT ;  /* 0x00005f0029007a0c */ /* 0x000fc40003f46270 */
[----:B------:R-:W-:Y:S02]  /*3530*/  SHF.R.S32.HI R20, RZ, 0x1f, R23 ;  /* 0x0000001fff147819 */ /* 0x000fe40000011417 */
[----:B------:R-:W-:Y:S02]  /*3540*/  ISETP.GE.OR P1, PT, R25, c[0x0][0x180], P1 ;  /* 0x0000600019007a0c */ /* 0x000fe40000f26670 */
[----:B------:R-:W-:Y:S02]  /*3550*/  ISETP.GE.OR P0, PT, R28, c[0x0][0x180], P0 ;  /* 0x000060001c007a0c */ /* 0x000fe40000706670 */
[----:B------:R-:W-:Y:S02]  /*3560*/  ISETP.GE.OR P2, PT, R35, c[0x0][0x180], P2 ;  /* 0x0000600023007a0c */ /* 0x000fe40001746670 */
[----:B------:R-:W-:Y:S02]  /*3570*/  LEA.HI R21, R20, R23, RZ, 0x6 ;  /* 0x0000001714157211 */ /* 0x000fe400078f30ff */
[----:B------:R-:W-:-:S02]  /*3580*/  SHF.R.S32.HI R20, RZ, 0x1f, R15 ;  /* 0x0000001fff147819 */ /* 0x000fc4000001140f */
[----:B------:R-:W-:Y:S02]  /*3590*/  LOP3.LUT R22, R21, 0xffffffc0, RZ, 0xc0, !PT ;  /* 0xffffffc015167812 */ /* 0x000fe400078ec0ff */
[----:B------:R-:W-:Y:S01]  /*35a0*/  LEA.HI R26, R20, R15, RZ, 0x3 ;  /* 0x0000000f141a7211 */ /* 0x000fe200078f18ff */
[----:B------:R-:W-:Y:S02]  /*35b0*/  @!P1 IMAD R20, R25, c[0x0][0x17c], RZ ;  /* 0x00005f0019149a24 */ /* 0x000fe400078e02ff */
[----:B------:R-:W-:Y:S01]  /*35c0*/  IMAD.IADD R40, R23, 0x1, -R22 ;  /* 0x0000000117287824 */ /* 0x000fe200078e0a16 */
[----:B------:R-:W-:Y:S01]  /*35d0*/  @!P1 SHF.R.S32.HI R23, RZ, 0x1f, R31 ;  /* 0x0000001fff179819 */ /* 0x000fe2000001141f */
[----:B------:R-:W-:Y:S01]  /*35e0*/  @!P0 IMAD R21, R28, c[0x0][0x17c], RZ ;  /* 0x00005f001c158a24 */ /* 0x000fe200078e02ff */
[----:B------:R-:W-:Y:S01]  /*35f0*/  @!P1 IADD3 R31, P3, R31, R20, RZ ;  /* 0x000000141f1f9210 */ /* 0x000fe20007f7e0ff */
[----:B------:R-:W-:Y:S01]  /*3600*/  @!P2 IMAD R22, R35, c[0x0][0x17c], RZ ;  /* 0x00005f002316aa24 */ /* 0x000fe200078e02ff */
[----:B------:R-:W-:Y:S01]  /*3610*/  @!P2 SHF.R.S32.HI R25, RZ, 0x1f, R41 ;  /* 0x0000001fff19a819 */ /* 0x000fe20000011429 */
[----:B------:R-:W-:Y:S01]  /*3620*/  @!P1 IMAD R15, R24, 0x48, R27 ;  /* 0x00000048180f9824 */ /* 0x000fe200078e021b */
[----:B------:R-:W-:Y:S01]  /*3630*/  @!P0 SHF.R.S32.HI R24, RZ, 0x1f, R32 ;  /* 0x0000001fff188819 */ /* 0x000fe20000011420 */
[----:B------:R-:W-:Y:S01]  /*3640*/  @!P0 IMAD R27, R29, 0x48, R30 ;  /* 0x000000481d1b8824 */ /* 0x000fe200078e021e */
[----:B------:R-:W-:Y:S01]  /*3650*/  @!P0 IADD3 R30, P4, R32, R21, RZ ;  /* 0x00000015201e8210 */ /* 0x000fe20007f9e0ff */
[----:B------:R-:W-:Y:S01]  /*3660*/  @!P2 IMAD R29, R33, 0x48, R34 ;  /* 0x00000048211da824 */ /* 0x000fe200078e0222 */
[----:B------:R-:W-:Y:S01]  /*3670*/  @!P2 IADD3 R28, P5, R41, R22, RZ ;  /* 0x00000016291ca210 */ /* 0x000fe20007fbe0ff */
[--C-:B------:R-:W-:Y:S01]  /*3680*/  @!P1 IMAD R15, R15, 0x2, R14.reuse ;  /* 0x000000020f0f9824 */ /* 0x100fe200078e020e */
[----:B------:R-:W-:Y:S01]  /*3690*/  @!P1 LEA.HI.X.SX32 R32, R20, R23, 0x1, P3 ;  /* 0x0000001714209211 */ /* 0x000fe200018f0eff */
[--C-:B------:R-:W-:Y:S01]  /*36a0*/  @!P0 IMAD R27, R27, 0x2, R14.reuse ;  /* 0x000000021b1b8824 */ /* 0x100fe200078e020e */
[----:B------:R-:W-:Y:S01]  /*36b0*/  @!P0 LEA.HI.X.SX32 R23, R21, R24, 0x1, P4 ;  /* 0x0000001815178211 */ /* 0x000fe200020f0eff */
[----:B------:R-:W-:Y:S01]  /*36c0*/  @!P2 IMAD R29, R29, 0x2, R14 ;  /* 0x000000021d1da824 */ /* 0x000fe200078e020e */
[----:B------:R-:W-:-:S02]  /*36d0*/  @!P1 LEA R20, P3, R31, c[0x0][0x168], 0x1 ;  /* 0x00005a001f149a11 */ /* 0x000fc400078608ff */
[----:B------:R-:W-:Y:S02]  /*36e0*/  @!P2 LEA.HI.X.SX32 R25, R22, R25, 0x1, P5 ;  /* 0x000000191619a211 */ /* 0x000fe400028f0eff */
[----:B------:R-:W-:Y:S02]  /*36f0*/  @!P0 LEA R22, P4, R30, c[0x0][0x168], 0x1 ;  /* 0x00005a001e168a11 */ /* 0x000fe400078808ff */
[----:B------:R-:W-:Y:S02]  /*3700*/  @!P2 LEA R24, P5, R28, c[0x0][0x168], 0x1 ;  /* 0x00005a001c18aa11 */ /* 0x000fe400078a08ff */
[----:B------:R-:W-:Y:S02]  /*3710*/  @!P1 LEA.HI.X R21, R31, c[0x0][0x16c], R32, 0x1, P3 ;  /* 0x00005b001f159a11 */ /* 0x000fe400018f0c20 */
[----:B------:R-:W-:Y:S01]  /*3720*/  @!P0 LEA.HI.X R23, R30, c[0x0][0x16c], R23, 0x1, P4 ;  /* 0x00005b001e178a11 */ /* 0x000fe200020f0c17 */
[----:B------:R-:W-:Y:S01]  /*3730*/  IMAD.IADD R30, R110, 0x1, R40 ;  /* 0x000000016e1e7824 */ /* 0x000fe200078e0228 */
[----:B------:R-:W-:Y:S01]  /*3740*/  @!P2 LEA.HI.X R25, R28, c[0x0][0x16c], R25, 0x1, P5 ;  /* 0x00005b001c19aa11 */ /* 0x000fe200028f0c19 */
[----:B------:R-:W-:Y:S01]  /*3750*/  @!PT LDS RZ, [RZ] ;  /* 0x00000000fffff984 */ /* 0x000fe20000000800 */
[----:B------:R-:W-:Y:S01]  /*3760*/  @!PT LDS RZ, [RZ] ;  /* 0x00000000fffff984 */ /* 0x000fe20000000800 */
[----:B------:R-:W-:Y:S01]  /*3770*/  @!PT LDS RZ, [RZ] ;  /* 0x00000000fffff984 */ /* 0x000fe20000000800 */
[----:B------:R1:W-:Y:S01]  /*3780*/  @!P1 LDGSTS.E.128 [R15], [R20.64] ;  /* 0x00000000140f9fae */ /* 0x0003e2000b921c44 */
[----:B------:R-:W-:-:S02]  /*3790*/  SHF.R.S32.HI R31, RZ, 0x3, R26 ;  /* 0x00000003ff1f7819 */ /* 0x000fc4000001141a */
[----:B------:R-:W-:Y:S01]  /*37a0*/  ISETP.GE.AND P1, PT, R30, c[0x0][0x17c], PT ;  /* 0x00005f001e007a0c */ /* 0x000fe20003f26270 */
[----:B------:R1:W-:Y:S01]  /*37b0*/  @!P0 LDGSTS.E.128 [R27], [R22.64] ;  /* 0x00000000161b8fae */ /* 0x0003e2000b921c44 */
[C---:B------:R-:W-:Y:S01]  /*37c0*/  ISETP.GE.AND P0, PT, R13.reuse, 0x180, PT ;  /* 0x000001800d00780c */ /* 0x040fe20003f06270 */
[----:B------:R-:W-:Y:S01]  /*37d0*/  IMAD R28, R12, 0x40, R31 ;  /* 0x000000400c1c7824 */ /* 0x000fe200078e021f */
[----:B------:R-:W-:Y:S01]  /*37e0*/  IADD3 R26, R13, 0x80, RZ ;  /* 0x000000800d1a7810 */ /* 0x000fe20007ffe0ff */
[----:B------:R1:W-:Y:S03]  /*37f0*/  @!P2 LDGSTS.E.128 [R29], [R24.64] ;  /* 0x00000000181dafae */ /* 0x0003e6000b921c44 */
[----:B------:R-:W-:-:S13]  /*3800*/  ISETP.GE.OR P1, PT, R28, c[0x0][0x180], P1 ;  /* 0x000060001c007a0c */ /* 0x000fda0000f26670 */
[----:B------:R-:W-:Y:S05]  /*3810*/  @P1 BRA `(.L_x_45) ;  /* 0x0000009000001947 */ /* 0x000fea0003800000 */
[----:B-1----:R-:W-:Y:S01]  /*3820*/  IMAD R15, R28, c[0x0][0x17c], RZ ;  /* 0x00005f001c0f7a24 */ /* 0x002fe200078e02ff */
[----:B------:R-:W-:Y:S01]  /*3830*/  SHF.R.S32.HI R20, RZ, 0x1f, R30 ;  /* 0x0000001fff147819 */ /* 0x000fe2000001141e */
[----:B------:R-:W-:-:S03]  /*3840*/  IMAD R13, R31, 0x48, R40 ;  /* 0x000000481f0d7824 */ /* 0x000fc600078e0228 */
[----:B------:R-:W-:Y:S01]  /*3850*/  IADD3 R21, P1, R30, R15, RZ ;  /* 0x0000000f1e157210 */ /* 0x000fe20007f3e0ff */
[----:B------:R-:W-:-:S03]  /*3860*/  IMAD R13, R13, 0x2, R14 ;  /* 0x000000020d0d7824 */ /* 0x000fc600078e020e */
[----:B------:R-:W-:Y:S02]  /*3870*/  LEA.HI.X.SX32 R22, R15, R20, 0x1, P1 ;  /* 0x000000140f167211 */ /* 0x000fe400008f0eff */
[----:B------:R-:W-:-:S04]  /*3880*/  LEA R20, P1, R21, c[0x0][0x168], 0x1 ;  /* 0x00005a0015147a11 */ /* 0x000fc800078208ff */
[----:B------:R-:W-:-:S05]  /*3890*/  LEA.HI.X R21, R21, c[0x0][0x16c], R22, 0x1, P1 ;  /* 0x00005b0015157a11 */ /* 0x000fca00008f0c16 */
[----:B------:R1:W-:Y:S04]  /*38a0*/  LDGSTS.E.128 [R13], [R20.64] ;  /* 0x00000000140d7fae */ /* 0x0003e8000b921c44 */
.L_x_45:
[----:B-1----:R-:W-:Y:S05]  /*38b0*/  BSYNC B1 ;  /* 0x0000000000017941 */ /* 0x002fea0003800000 */
.L_x_44:
[----:B------:R-:W-:Y:S01]  /*38c0*/  IMAD.MOV.U32 R13, RZ, RZ, R26 ;  /* 0x000000ffff0d7224 */ /* 0x000fe200078e001a */
[----:B------:R-:W-:Y:S05]  /*38d0*/  @!P0 BRA `(.L_x_46) ;  /* 0xfffff9f000008947 */ /* 0x000fea000383ffff */
.L_x_39:
[----:B------:R-:W-:Y:S05]  /*38e0*/  BSYNC B0 ;  /* 0x0000000000007941 */ /* 0x000fea0003800000 */
.L_x_38:
[----:B------:R-:W0:Y:S01]  /*38f0*/  LDGDEPBAR ;  /* 0x00000000000079af */ /* 0x000e220000000000 */
[----:B------:R-:W-:-:S05]  /*3900*/  DEPBAR.LE SB0, 0x0 ;  /* 0x000080000000791a */ /* 0x000fca0000000000 */
.L_x_25:
[----:B------:R-:W-:Y:S02]  /*3910*/  WARPSYNC 0xffffffff ;  /* 0xffffffff00007948 */ /* 0x000fe40003800000 */
[----:B------:R-:W-:Y:S01]  /*3920*/  IADD3 R6, R6, 0x1, RZ ;  /* 0x0000000106067810 */ /* 0x000fe20007ffe0ff */
[----:B------:R-:W-:Y:S03]  /*3930*/  BAR.SYNC.DEFER_BLOCKING 0x0 ;  /* 0x0000000000007b1d */ /* 0x000fe60000010000 */
[----:B------:R-:W-:-:S13]  /*3940*/  ISETP.GE.AND P0, PT, R6, R3, PT ;  /* 0x000000030600720c */ /* 0x000fda0003f06270 */
[----:B------:R-:W-:Y:S01]  /*3950*/  @P0 CALL.REL.NOINC `(.L_x_23) ;  /* 0x0000001000000944 */ /* 0x000fe20003c00000 */
[----:B------:R-:W-:Y:S05]  /*3960*/  BRA `(.L_x_47) ;  /* 0xffffdd7000007947 */ /* 0x000fea000383ffff */
.L_x_23:
[----:B------:R-:W2:Y:S02]  /*3970*/  S2R R0, SR_TID.X ;  /* 0x0000000000007919 */ /* 0x000ea40000002100 */
[----:B--2---:R-:W-:-:S13]  /*3980*/  ISETP.GE.AND P0, PT, R0, 0x20, PT ;  /* 0x000000200000780c */ /* 0x004fda0003f06270 */
[----:B------:R-:W-:Y:S05]  /*3990*/  @!P0 EXIT ;  /* 0x000000000000894d */ /* 0x000fea0003800000 */
[----:B------:R-:W-:Y:S01]  /*39a0*/  IMAD R111, R2, 0x2a, R111 ;  /* 0x0000002a026f7824 */ /* 0x000fe200078e026f */
[C---:B------:R-:W-:Y:S02]  /*39b0*/  ISETP.GE.AND P0, PT, R110.reuse, c[0x0][0x17c], PT ;  /* 0x00005f006e007a0c */ /* 0x040fe40003f06270 */
[C---:B-1----:R-:W-:Y:S01]  /*39c0*/  IADD3 R4, R110.reuse, 0x10, RZ ;  /* 0x000000106e047810 */ /* 0x042fe20007ffe0ff */
[C---:B------:R-:W-:Y:S01]  /*39d0*/  IMAD R13, R111.reuse, c[0x0][0x17c], RZ ;  /* 0x00005f006f0d7a24 */ /* 0x040fe200078e02ff */
[----:B------:R-:W-:Y:S02]  /*39e0*/  ISETP.GE.OR P1, PT, R111, c[0x0][0x178], P0 ;  /* 0x00005e006f007a0c */ /* 0x000fe40000726670 */
[C---:B------:R-:W-:Y:S02]  /*39f0*/  IADD3 R2, R110.reuse, 0x20, RZ ;  /* 0x000000206e027810 */ /* 0x040fe40007ffe0ff */
[----:B------:R-:W-:Y:S02]  /*3a00*/  IADD3 R0, R110, 0x30, RZ ;  /* 0x000000306e007810 */ /* 0x000fe40007ffe0ff */
[----:B------:R-:W-:-:S07]  /*3a10*/  SHF.R.S32.HI R15, RZ, 0x1f, R13 ;  /* 0x0000001fff0f7819 */ /* 0x000fce000001140d */
[----:B------:R-:W-:Y:S05]  /*3a20*/  @P1 BRA `(.L_x_48) ;  /* 0x0000013000001947 */ /* 0x000fea0003800000 */
[----:B------:R-:W1:Y:S01]  /*3a30*/  S2R R6, SR_LANEID ;  /* 0x0000000000067919 */ /* 0x000e620000000000 */
[----:B------:R-:W-:Y:S01]  /*3a40*/  IMAD.MOV.U32 R5, RZ, RZ, c[0x0][0x17c] ;  /* 0x00005f00ff057624 */ /* 0x000fe200078e00ff */
[C---:B------:R-:W-:Y:S01]  /*3a50*/  IADD3 R8, P1, R110.reuse, R13, RZ ;  /* 0x0000000d6e087210 */ /* 0x040fe20007f3e0ff */
[----:B------:R-:W-:Y:S01]  /*3a60*/  IMAD.MOV.U32 R7, RZ, RZ, RZ ;  /* 0x000000ffff077224 */ /* 0x000fe200078e00ff */
[----:B------:R-:W-:Y:S02]  /*3a70*/  WARPSYNC 0xffffffff ;  /* 0xffffffff00007948 */ /* 0x000fe40003800000 */
[----:B------:R-:W-:Y:S02]  /*3a80*/  SHF.R.U32.HI R5, RZ, 0x1, R5 ;  /* 0x00000001ff057819 */ /* 0x000fe40000011605 */
[----:B------:R-:W-:Y:S02]  /*3a90*/  LEA.HI.X.SX32 R21, R110, R15, 0x1, P1 ;  /* 0x0000000f6e157211 */ /* 0x000fe400008f0eff */
[----:B------:R-:W-:-:S02]  /*3aa0*/  LEA R9, P1, R8, c[0x0][0x170], 0x1 ;  /* 0x00005c0008097a11 */ /* 0x000fc400078208ff */
[----:B-1----:R-:W-:Y:S02]  /*3ab0*/  SHF.R.U32.HI R3, RZ, 0x2, R6 ;  /* 0x00000002ff037819 */ /* 0x002fe40000011606 */
[----:B------:R-:W-:-:S05]  /*3ac0*/  LOP3.LUT R6, R6, 0x3, RZ, 0xc0, !PT ;  /* 0x0000000306067812 */ /* 0x000fca00078ec0ff */
[----:B------:R-:W-:Y:S01]  /*3ad0*/  IMAD.WIDE.U32 R6, R3, R5, R6 ;  /* 0x0000000503067225 */ /* 0x000fe200078e0006 */
[----:B------:R-:W-:-:S04]  /*3ae0*/  LEA.HI.X R3, R8, c[0x0][0x174], R21, 0x1, P1 ;  /* 0x00005d0008037a11 */ /* 0x000fc800008f0c15 */
[----:B------:R-:W-:-:S04]  /*3af0*/  LEA R8, P1, R6, R9, 0x2 ;  /* 0x0000000906087211 */ /* 0x000fc800078210ff */
[----:B------:R-:W-:-:S05]  /*3b00*/  LEA.HI.X R9, R6, R3, R7, 0x2, P1 ;  /* 0x0000000306097211 */ /* 0x000fca00008f1407 */
[----:B------:R-:W-:Y:S01]  /*3b10*/  IMAD.WIDE.U32 R6, R5, 0x20, R8 ;  /* 0x0000002005067825 */ /* 0x000fe200078e0008 */
[----:B------:R1:W-:Y:S04]  /*3b20*/  STG.E [R8.64], R52 ;  /* 0x0000003408007986 */ /* 0x0003e8000c101904 */
[----:B------:R1:W-:Y:S04]  /*3b30*/  STG.E [R6.64], R53 ;  /* 0x0000003506007986 */ /* 0x0003e8000c101904 */
[----:B------:R1:W-:Y:S04]  /*3b40*/  STG.E [R8.64+0x10], R100 ;  /* 0x0000106408007986 */ /* 0x0003e8000c101904 */
[----:B------:R1:W-:Y:S02]  /*3b50*/  STG.E [R6.64+0x10], R101 ;  /* 0x0000106506007986 */ /* 0x0003e4000c101904 */
.L_x_48:
[----:B------:R-:W-:Y:S02]  /*3b60*/  ISETP.GE.AND P3, PT, R4, c[0x0][0x17c], PT ;  /* 0x00005f0004007a0c */ /* 0x000fe40003f66270 */
[----:B------:R-:W-:-:S02]  /*3b70*/  ISETP.GE.AND P1, PT, R2, c[0x0][0x17c], PT ;  /* 0x00005f0002007a0c */ /* 0x000fc40003f26270 */
[C---:B------:R-:W-:Y:S02]  /*3b80*/  ISETP.GE.OR P6, PT, R111.reuse, c[0x0][0x178], P3 ;  /* 0x00005e006f007a0c */ /* 0x040fe40001fc6670 */
[----:B------:R-:W-:Y:S02]  /*3b90*/  ISETP.GE.AND P2, PT, R0, c[0x0][0x17c], PT ;  /* 0x00005f0000007a0c */ /* 0x000fe40003f46270 */
[C---:B------:R-:W-:Y:S02]  /*3ba0*/  IADD3 R3, R111.reuse, 0x10, RZ ;  /* 0x000000106f037810 */ /* 0x040fe40007ffe0ff */
[C---:B------:R-:W-:Y:S02]  /*3bb0*/  ISETP.GE.OR P5, PT, R111.reuse, c[0x0][0x178], P1 ;  /* 0x00005e006f007a0c */ /* 0x040fe40000fa6670 */
[----:B------:R-:W-:Y:S02]  /*3bc0*/  ISETP.GE.OR P4, PT, R111, c[0x0][0x178], P2 ;  /* 0x00005e006f007a0c */ /* 0x000fe40001786670 */
[----:B------:R-:W-:-:S02]  /*3bd0*/  ISETP.GE.OR P0, PT, R3, c[0x0][0x178], P0 ;  /* 0x00005e0003007a0c */ /* 0x000fc40000706670 */
[C---:B------:R-:W-:Y:S02]  /*3be0*/  ISETP.GE.OR P3, PT, R3.reuse, c[0x0][0x178], P3 ;  /* 0x00005e0003007a0c */ /* 0x040fe40001f66670 */
[C---:B------:R-:W-:Y:S02]  /*3bf0*/  ISETP.GE.OR P1, PT, R3.reuse, c[0x0][0x178], P1 ;  /* 0x00005e0003007a0c */ /* 0x040fe40000f26670 */
[----:B------:R-:W-:Y:S01]  /*3c00*/  ISETP.GE.OR P2, PT, R3, c[0x0][0x178], P2 ;  /* 0x00005e0003007a0c */ /* 0x000fe20001746670 */
[----:B------:R-:W-:-:S04]  /*3c10*/  IMAD.MOV.U32 R3, RZ, RZ, c[0x0][0x17c] ;  /* 0x00005f00ff037624 */ /* 0x000fc800078e00ff */
[----:B------:R-:W-:Y:S01]  /*3c20*/  IMAD R5, R3, 0x10, R13 ;  /* 0x0000001003057824 */ /* 0x000fe200078e020d */
[----:B------:R-:W-:Y:S05]  /*3c30*/  @P6 BRA `(.L_x_49) ;  /* 0x0000013000006947 */ /* 0x000fea0003800000 */
[----:B-1----:R-:W1:Y:S01]  /*3c40*/  S2R R6, SR_LANEID ;  /* 0x0000000000067919 */ /* 0x002e620000000000 */
[----:B------:R-:W-:Y:S01]  /*3c50*/  IMAD.MOV.U32 R7, RZ, RZ, c[0x0][0x17c] ;  /* 0x00005f00ff077624 */ /* 0x000fe200078e00ff */
[----:B------:R-:W-:Y:S01]  /*3c60*/  IADD3 R12, P6, R13, R4, RZ ;  /* 0x000000040d0c7210 */ /* 0x000fe20007fde0ff */
[----:B------:R-:W-:Y:S03]  /*3c70*/  WARPSYNC 0xffffffff ;  /* 0xffffffff00007948 */ /* 0x000fe60003800000 */
[----:B------:R-:W-:Y:S01]  /*3c80*/  SHF.R.U32.HI R25, RZ, 0x1, R7 ;  /* 0x00000001ff197819 */ /* 0x000fe20000011607 */
[----:B------:R-:W-:Y:S01]  /*3c90*/  IMAD.MOV.U32 R7, RZ, RZ, RZ ;  /* 0x000000ffff077224 */ /* 0x000fe200078e00ff */
        /* <DEDUP_REMOVED lines=13> */
.L_x_49:
[----:B------:R-:W-:Y:S05]  /*3d70*/  @P5 BRA `(.L_x_50) ;  /* 0x0000013000005947 */ /* 0x000fea0003800000 */
[----:B-1----:R-:W1:Y:S01]  /*3d80*/  S2R R6, SR_LANEID ;  /* 0x0000000000067919 */ /* 0x002e620000000000 */
[----:B------:R-:W-:Y:S01]  /*3d90*/  IMAD.MOV.U32 R7, RZ, RZ, c[0x0][0x17c] ;  /* 0x00005f00ff077624 */ /* 0x000fe200078e00ff */
[----:B------:R-:W-:Y:S01]  /*3da0*/  IADD3 R10, P5, R13, R2, RZ ;  /* 0x000000020d0a7210 */ /* 0x000fe20007fbe0ff */
[----:B------:R-:W-:Y:S03]  /*3db0*/  WARPSYNC 0xffffffff ;  /* 0xffffffff00007948 */ /* 0x000fe60003800000 */
[----:B------:R-:W-:Y:S01]  /*3dc0*/  SHF.R.U32.HI R23, RZ, 0x1, R7 ;  /* 0x00000001ff177819 */ /* 0x000fe20000011607 */
[----:B------:R-:W-:Y:S01]  /*3dd0*/  IMAD.MOV.U32 R7, RZ, RZ, RZ ;  /* 0x000000ffff077224 */ /* 0x000fe200078e00ff */
[----:B------:R-:W-:-:S02]  /*3de0*/  LEA.HI.X.SX32 R21, R2, R15, 0x1, P5 ;  /* 0x0000000f02157211 */ /* 0x000fc400028f0eff */
[----:B------:R-:W-:Y:S02]  /*3df0*/  LEA R11, P5, R10, c[0x0][0x170], 0x1 ;  /* 0x00005c000a0b7a11 */ /* 0x000fe400078a08ff */
        /* <DEDUP_REMOVED lines=11> */
.L_x_50:
        /* <DEDUP_REMOVED lines=20> */
.L_x_51:
[----:B-1----:R-:W-:Y:S01]  /*3ff0*/  SHF.R.S32.HI R11, RZ, 0x1f, R5 ;  /* 0x0000001fff0b7819 */ /* 0x002fe20000011405 */
[----:B------:R-:W-:Y:S05]  /*4000*/  @P0 BRA `(.L_x_52) ;  /* 0x0000012000000947 */ /* 0x000fea0003800000 */
[----:B------:R-:W1:Y:S01]  /*4010*/  S2R R7, SR_LANEID ;  /* 0x0000000000077919 */ /* 0x000e620000000000 */
[----:B------:R-:W-:Y:S01]  /*4020*/  IADD3 R10, P0, R110, R5, RZ ;  /* 0x000000056e0a7210 */ /* 0x000fe20007f1e0ff */
[----:B------:R-:W-:Y:S01]  /*4030*/  WARPSYNC 0xffffffff ;  /* 0xffffffff00007948 */ /* 0x000fe20003800000 */
[----:B------:R-:W-:-:S02]  /*4040*/  SHF.R.U32.HI R21, RZ, 0x1, R3 ;  /* 0x00000001ff157819 */ /* 0x000fc40000011603 */
[----:B------:R-:W-:Y:S02]  /*4050*/  LEA.HI.X.SX32 R15, R110, R11, 0x1, P0 ;  /* 0x0000000b6e0f7211 */ /* 0x000fe400000f0eff */
[----:B------:R-:W-:Y:S02]  /*4060*/  LEA R13, P0, R10, c[0x0][0x170], 0x1 ;  /* 0x00005c000a0d7a11 */ /* 0x000fe400078008ff */
[----:B-1----:R-:W-:Y:S02]  /*4070*/  LOP3.LUT R6, R7, 0x3, RZ, 0xc0, !PT ;  /* 0x0000000307067812 */ /* 0x002fe400078ec0ff */
[----:B------:R-:W-:Y:S01]  /*4080*/  SHF.R.U32.HI R9, RZ, 0x2, R7 ;  /* 0x00000002ff097819 */ /* 0x000fe20000011607 */
[----:B------:R-:W-:-:S04]  /*4090*/  IMAD.MOV.U32 R7, RZ, RZ, RZ ;  /* 0x000000ffff077224 */ /* 0x000fc800078e00ff */
        /* <DEDUP_REMOVED lines=9> */
.L_x_52:
[----:B------:R-:W-:Y:S05]  /*4130*/  @P3 BRA `(.L_x_53) ;  /* 0x0000012000003947 */ /* 0x000fea0003800000 */
[----:B-1----:R-:W1:Y:S01]  /*4140*/  S2R R7, SR_LANEID ;  /* 0x0000000000077919 */ /* 0x002e620000000000 */
        /* <DEDUP_REMOVED lines=17> */
.L_x_53:
        /* <DEDUP_REMOVED lines=19> */
.L_x_54:
[----:B------:R-:W-:Y:S05]  /*4390*/  @P2 EXIT ;  /* 0x000000000000294d */ /* 0x000fea0003800000 */
[----:B------:R-:W2:Y:S01]  /*43a0*/  S2R R4, SR_LANEID ;  /* 0x0000000000047919 */ /* 0x000ea20000000000 */
[C---:B-1----:R-:W-:Y:S01]  /*43b0*/  IADD3 R6, P0, R0.reuse, R5, RZ ;  /* 0x0000000500067210 */ /* 0x042fe20007f1e0ff */
[----:B------:R-:W-:Y:S01]  /*43c0*/  WARPSYNC 0xffffffff ;  /* 0xffffffff00007948 */ /* 0x000fe20003800000 */
[----:B------:R-:W-:Y:S01]  /*43d0*/  SHF.R.U32.HI R9, RZ, 0x1, R3 ;  /* 0x00000001ff097819 */ /* 0x000fe20000011603 */
[----:B------:R-:W-:Y:S01]  /*43e0*/  IMAD.MOV.U32 R3, RZ, RZ, RZ ;  /* 0x000000ffff037224 */ /* 0x000fe200078e00ff */
[----:B------:R-:W-:-:S02]  /*43f0*/  LEA.HI.X.SX32 R11, R0, R11, 0x1, P0 ;  /* 0x0000000b000b7211 */ /* 0x000fc400000f0eff */
[----:B------:R-:W-:Y:S02]  /*4400*/  LEA R7, P0, R6, c[0x0][0x170], 0x1 ;  /* 0x00005c0006077a11 */ /* 0x000fe400078008ff */
[----:B--2---:R-:W-:Y:S02]  /*4410*/  LOP3.LUT R2, R4, 0x3, RZ, 0xc0, !PT ;  /* 0x0000000304027812 */ /* 0x004fe400078ec0ff */
[----:B------:R-:W-:-:S05]  /*4420*/  SHF.R.U32.HI R5, RZ, 0x2, R4 ;  /* 0x00000002ff057819 */ /* 0x000fca0000011604 */
[----:B------:R-:W-:Y:S01]  /*4430*/  IMAD.WIDE.U32 R4, R5, R9, R2 ;  /* 0x0000000905047225 */ /* 0x000fe200078e0002 */
[----:B------:R-:W-:-:S04]  /*4440*/  LEA.HI.X R3, R6, c[0x0][0x174], R11, 0x1, P0 ;  /* 0x00005d0006037a11 */ /* 0x000fc800000f0c0b */
[----:B------:R-:W-:-:S04]  /*4450*/  LEA R2, P0, R4, R7, 0x2 ;  /* 0x0000000704027211 */ /* 0x000fc800078010ff */
[----:B------:R-:W-:-:S05]  /*4460*/  LEA.HI.X R3, R4, R3, R5, 0x2, P0 ;  /* 0x0000000304037211 */ /* 0x000fca00000f1405 */
[----:B------:R-:W-:Y:S01]  /*4470*/  IMAD.WIDE.U32 R4, R9, 0x20, R2 ;  /* 0x0000002009047825 */ /* 0x000fe200078e0002 */
[----:B------:R-:W-:Y:S04]  /*4480*/  STG.E [R2.64], R16 ;  /* 0x0000001002007986 */ /* 0x000fe8000c101904 */
[----:B------:R-:W-:Y:S04]  /*4490*/  STG.E [R4.64], R17 ;  /* 0x0000001104007986 */ /* 0x000fe8000c101904 */
[----:B------:R-:W-:Y:S04]  /*44a0*/  STG.E [R2.64+0x10], R86 ;  /* 0x0000105602007986 */ /* 0x000fe8000c101904 */
[----:B------:R-:W-:Y:S01]  /*44b0*/  STG.E [R4.64+0x10], R87 ;  /* 0x0000105704007986 */ /* 0x000fe2000c101904 */
[----:B------:R-:W-:Y:S05]  /*44c0*/  EXIT ;  /* 0x000000000000794d */ /* 0x000fea0003800000 */
.L_x_55:
[----:B------:R-:W-:-:S00]  /*44d0*/  BRA `(.L_x_55) ;  /* 0xfffffff000007947 */ /* 0x000fc0000383ffff */
[----:B------:R-:W-:-:S00]  /*44e0*/  NOP ;  /* 0x0000000000007918 */ /* 0x000fc00000000000 */
        /* <DEDUP_REMOVED lines=9> */
.L_x_56:


//--------------------- .nv.shared.gemm_mma_kernel --------------------------
	.section	.nv.shared.gemm_mma_kernel,"aw",@nobits
	.sectionflags	@""
	.align	16
